//
// Generated by NVIDIA NVVM Compiler
//
// Compiler Build ID: CL-36424714
// Cuda compilation tools, release 13.0, V13.0.88
// Based on NVVM 20.0.0
//

.version 9.0
.target sm_100
.address_size 64

	// .globl	_Z14TC_INT_SoftmaxPaS_PiS0_iii

.visible .entry _Z14TC_INT_SoftmaxPaS_PiS0_iii(
	.param .u64 .ptr .align 1 _Z14TC_INT_SoftmaxPaS_PiS0_iii_param_0,
	.param .u64 .ptr .align 1 _Z14TC_INT_SoftmaxPaS_PiS0_iii_param_1,
	.param .u64 .ptr .align 1 _Z14TC_INT_SoftmaxPaS_PiS0_iii_param_2,
	.param .u64 .ptr .align 1 _Z14TC_INT_SoftmaxPaS_PiS0_iii_param_3,
	.param .u32 _Z14TC_INT_SoftmaxPaS_PiS0_iii_param_4,
	.param .u32 _Z14TC_INT_SoftmaxPaS_PiS0_iii_param_5,
	.param .u32 _Z14TC_INT_SoftmaxPaS_PiS0_iii_param_6
)
{
	.reg .pred 	%p<61>;
	.reg .b16 	%rs<13>;
	.reg .b32 	%r<279>;
	.reg .b32 	%f<935>;
	.reg .b64 	%rd<91>;

	ld.param.u64 	%rd39, [_Z14TC_INT_SoftmaxPaS_PiS0_iii_param_0];
	ld.param.u64 	%rd40, [_Z14TC_INT_SoftmaxPaS_PiS0_iii_param_1];
	ld.param.u64 	%rd41, [_Z14TC_INT_SoftmaxPaS_PiS0_iii_param_2];
	ld.param.u64 	%rd42, [_Z14TC_INT_SoftmaxPaS_PiS0_iii_param_3];
	ld.param.u32 	%r46, [_Z14TC_INT_SoftmaxPaS_PiS0_iii_param_4];
	ld.param.u32 	%r47, [_Z14TC_INT_SoftmaxPaS_PiS0_iii_param_5];
	ld.param.u32 	%r48, [_Z14TC_INT_SoftmaxPaS_PiS0_iii_param_6];
	cvta.to.global.u64 	%rd1, %rd40;
	cvta.to.global.u64 	%rd2, %rd42;
	cvta.to.global.u64 	%rd3, %rd41;
	mov.u32 	%r49, %ntid.x;
	shr.u32 	%r50, %r49, 5;
	mov.u32 	%r1, %tid.x;
	shr.u32 	%r51, %r1, 5;
	and.b32  	%r278, %r1, 31;
	mov.u32 	%r52, %ctaid.x;
	mad.lo.s32 	%r3, %r50, %r52, %r51;
	setp.ge.s32 	%p1, %r3, %r47;
	@%p1 bra 	$L__BB0_32;
	cvta.to.global.u64 	%rd4, %rd39;
	mul.lo.s32 	%r53, %r46, %r3;
	cvt.s64.s32 	%rd5, %r53;
	setp.ge.s32 	%p2, %r278, %r46;
	mov.f32 	%f894, 0f00000000;
	mov.f32 	%f893, 0fFF800000;
	@%p2 bra 	$L__BB0_10;
	not.b32 	%r54, %r278;
	add.s32 	%r4, %r46, %r54;
	shr.u32 	%r55, %r4, 5;
	add.s32 	%r5, %r55, 1;
	setp.lt.u32 	%p3, %r4, 96;
	mov.f32 	%f893, 0fFF800000;
	mov.f32 	%f894, 0f00000000;
	mov.u32 	%r266, %r278;
	@%p3 bra 	$L__BB0_5;
	and.b32  	%r56, %r5, 268435452;
	neg.s32 	%r265, %r56;
	cvt.u64.u32 	%rd43, %r1;
	and.b64  	%rd44, %rd43, 31;
	add.s64 	%rd45, %rd5, %rd44;
	add.s64 	%rd46, %rd45, %rd4;
	add.s64 	%rd81, %rd46, 64;
	mov.f32 	%f893, 0fFF800000;
	mov.f32 	%f894, 0f00000000;
	mov.u32 	%r266, %r278;
$L__BB0_4:
	.pragma "nounroll";
	ld.global.s8 	%rs1, [%rd81+-64];
	cvt.rn.f32.s16 	%f124, %rs1;
	max.f32 	%f125, %f893, %f124;
	sub.f32 	%f126, %f893, %f125;
	fma.rn.f32 	%f127, %f126, 0f3BBB989D, 0f3F000000;
	cvt.sat.f32.f32 	%f128, %f127;
	mov.f32 	%f129, 0f4B400001;
	mov.f32 	%f130, 0f437C0000;
	fma.rm.f32 	%f131, %f128, %f130, %f129;
	add.f32 	%f132, %f131, 0fCB40007F;
	neg.f32 	%f133, %f132;
	fma.rn.f32 	%f134, %f126, 0f3FB8AA3B, %f133;
	fma.rn.f32 	%f135, %f126, 0f32A57060, %f134;
	mov.b32 	%r57, %f131;
	shl.b32 	%r58, %r57, 23;
	mov.b32 	%f136, %r58;
	ex2.approx.ftz.f32 	%f137, %f135;
	mul.f32 	%f138, %f137, %f136;
	mul.f32 	%f139, %f894, %f138;
	sub.f32 	%f140, %f124, %f125;
	fma.rn.f32 	%f141, %f140, 0f3BBB989D, 0f3F000000;
	cvt.sat.f32.f32 	%f142, %f141;
	fma.rm.f32 	%f143, %f142, %f130, %f129;
	add.f32 	%f144, %f143, 0fCB40007F;
	neg.f32 	%f145, %f144;
	fma.rn.f32 	%f146, %f140, 0f3FB8AA3B, %f145;
	fma.rn.f32 	%f147, %f140, 0f32A57060, %f146;
	mov.b32 	%r59, %f143;
	shl.b32 	%r60, %r59, 23;
	mov.b32 	%f148, %r60;
	ex2.approx.ftz.f32 	%f149, %f147;
	fma.rn.f32 	%f150, %f149, %f148, %f139;
	ld.global.s8 	%rs2, [%rd81+-32];
	cvt.rn.f32.s16 	%f151, %rs2;
	max.f32 	%f152, %f125, %f151;
	sub.f32 	%f153, %f125, %f152;
	fma.rn.f32 	%f154, %f153, 0f3BBB989D, 0f3F000000;
	cvt.sat.f32.f32 	%f155, %f154;
	fma.rm.f32 	%f156, %f155, %f130, %f129;
	add.f32 	%f157, %f156, 0fCB40007F;
	neg.f32 	%f158, %f157;
	fma.rn.f32 	%f159, %f153, 0f3FB8AA3B, %f158;
	fma.rn.f32 	%f160, %f153, 0f32A57060, %f159;
	mov.b32 	%r61, %f156;
	shl.b32 	%r62, %r61, 23;
	mov.b32 	%f161, %r62;
	ex2.approx.ftz.f32 	%f162, %f160;
	mul.f32 	%f163, %f162, %f161;
	mul.f32 	%f164, %f150, %f163;
	sub.f32 	%f165, %f151, %f152;
	fma.rn.f32 	%f166, %f165, 0f3BBB989D, 0f3F000000;
	cvt.sat.f32.f32 	%f167, %f166;
	fma.rm.f32 	%f168, %f167, %f130, %f129;
	add.f32 	%f169, %f168, 0fCB40007F;
	neg.f32 	%f170, %f169;
	fma.rn.f32 	%f171, %f165, 0f3FB8AA3B, %f170;
	fma.rn.f32 	%f172, %f165, 0f32A57060, %f171;
	mov.b32 	%r63, %f168;
	shl.b32 	%r64, %r63, 23;
	mov.b32 	%f173, %r64;
	ex2.approx.ftz.f32 	%f174, %f172;
	fma.rn.f32 	%f175, %f174, %f173, %f164;
	ld.global.s8 	%rs3, [%rd81];
	cvt.rn.f32.s16 	%f176, %rs3;
	max.f32 	%f177, %f152, %f176;
	sub.f32 	%f178, %f152, %f177;
	fma.rn.f32 	%f179, %f178, 0f3BBB989D, 0f3F000000;
	cvt.sat.f32.f32 	%f180, %f179;
	fma.rm.f32 	%f181, %f180, %f130, %f129;
	add.f32 	%f182, %f181, 0fCB40007F;
	neg.f32 	%f183, %f182;
	fma.rn.f32 	%f184, %f178, 0f3FB8AA3B, %f183;
	fma.rn.f32 	%f185, %f178, 0f32A57060, %f184;
	mov.b32 	%r65, %f181;
	shl.b32 	%r66, %r65, 23;
	mov.b32 	%f186, %r66;
	ex2.approx.ftz.f32 	%f187, %f185;
	mul.f32 	%f188, %f187, %f186;
	mul.f32 	%f189, %f175, %f188;
	sub.f32 	%f190, %f176, %f177;
	fma.rn.f32 	%f191, %f190, 0f3BBB989D, 0f3F000000;
	cvt.sat.f32.f32 	%f192, %f191;
	fma.rm.f32 	%f193, %f192, %f130, %f129;
	add.f32 	%f194, %f193, 0fCB40007F;
	neg.f32 	%f195, %f194;
	fma.rn.f32 	%f196, %f190, 0f3FB8AA3B, %f195;
	fma.rn.f32 	%f197, %f190, 0f32A57060, %f196;
	mov.b32 	%r67, %f193;
	shl.b32 	%r68, %r67, 23;
	mov.b32 	%f198, %r68;
	ex2.approx.ftz.f32 	%f199, %f197;
	fma.rn.f32 	%f200, %f199, %f198, %f189;
	ld.global.s8 	%rs4, [%rd81+32];
	cvt.rn.f32.s16 	%f201, %rs4;
	max.f32 	%f893, %f177, %f201;
	sub.f32 	%f202, %f177, %f893;
	fma.rn.f32 	%f203, %f202, 0f3BBB989D, 0f3F000000;
	cvt.sat.f32.f32 	%f204, %f203;
	fma.rm.f32 	%f205, %f204, %f130, %f129;
	add.f32 	%f206, %f205, 0fCB40007F;
	neg.f32 	%f207, %f206;
	fma.rn.f32 	%f208, %f202, 0f3FB8AA3B, %f207;
	fma.rn.f32 	%f209, %f202, 0f32A57060, %f208;
	mov.b32 	%r69, %f205;
	shl.b32 	%r70, %r69, 23;
	mov.b32 	%f210, %r70;
	ex2.approx.ftz.f32 	%f211, %f209;
	mul.f32 	%f212, %f211, %f210;
	mul.f32 	%f213, %f200, %f212;
	sub.f32 	%f214, %f201, %f893;
	fma.rn.f32 	%f215, %f214, 0f3BBB989D, 0f3F000000;
	cvt.sat.f32.f32 	%f216, %f215;
	fma.rm.f32 	%f217, %f216, %f130, %f129;
	add.f32 	%f218, %f217, 0fCB40007F;
	neg.f32 	%f219, %f218;
	fma.rn.f32 	%f220, %f214, 0f3FB8AA3B, %f219;
	fma.rn.f32 	%f221, %f214, 0f32A57060, %f220;
	mov.b32 	%r71, %f217;
	shl.b32 	%r72, %r71, 23;
	mov.b32 	%f222, %r72;
	ex2.approx.ftz.f32 	%f223, %f221;
	fma.rn.f32 	%f894, %f223, %f222, %f213;
	add.s32 	%r266, %r266, 128;
	add.s32 	%r265, %r265, 4;
	add.s64 	%rd81, %rd81, 128;
	setp.eq.s32 	%p4, %r265, 0;
	@%p4 bra 	$L__BB0_5;
	bra.uni 	$L__BB0_4;
$L__BB0_5:
	add.s64 	%rd7, %rd4, %rd5;
	and.b32  	%r73, %r5, 3;
	setp.eq.s32 	%p5, %r73, 0;
	@%p5 bra 	$L__BB0_10;
	setp.eq.s32 	%p6, %r73, 1;
	@%p6 bra 	$L__BB0_8;
	cvt.u64.u32 	%rd47, %r266;
	add.s64 	%rd48, %rd7, %rd47;
	ld.global.s8 	%rs5, [%rd48];
	cvt.rn.f32.s16 	%f225, %rs5;
	max.f32 	%f226, %f893, %f225;
	sub.f32 	%f227, %f893, %f226;
	fma.rn.f32 	%f228, %f227, 0f3BBB989D, 0f3F000000;
	cvt.sat.f32.f32 	%f229, %f228;
	mov.f32 	%f230, 0f4B400001;
	mov.f32 	%f231, 0f437C0000;
	fma.rm.f32 	%f232, %f229, %f231, %f230;
	add.f32 	%f233, %f232, 0fCB40007F;
	neg.f32 	%f234, %f233;
	fma.rn.f32 	%f235, %f227, 0f3FB8AA3B, %f234;
	fma.rn.f32 	%f236, %f227, 0f32A57060, %f235;
	mov.b32 	%r74, %f232;
	shl.b32 	%r75, %r74, 23;
	mov.b32 	%f237, %r75;
	ex2.approx.ftz.f32 	%f238, %f236;
	mul.f32 	%f239, %f238, %f237;
	mul.f32 	%f240, %f894, %f239;
	sub.f32 	%f241, %f225, %f226;
	fma.rn.f32 	%f242, %f241, 0f3BBB989D, 0f3F000000;
	cvt.sat.f32.f32 	%f243, %f242;
	fma.rm.f32 	%f244, %f243, %f231, %f230;
	add.f32 	%f245, %f244, 0fCB40007F;
	neg.f32 	%f246, %f245;
	fma.rn.f32 	%f247, %f241, 0f3FB8AA3B, %f246;
	fma.rn.f32 	%f248, %f241, 0f32A57060, %f247;
	mov.b32 	%r76, %f244;
	shl.b32 	%r77, %r76, 23;
	mov.b32 	%f249, %r77;
	ex2.approx.ftz.f32 	%f250, %f248;
	fma.rn.f32 	%f251, %f250, %f249, %f240;
	ld.global.s8 	%rs6, [%rd48+32];
	cvt.rn.f32.s16 	%f252, %rs6;
	max.f32 	%f893, %f226, %f252;
	sub.f32 	%f253, %f226, %f893;
	fma.rn.f32 	%f254, %f253, 0f3BBB989D, 0f3F000000;
	cvt.sat.f32.f32 	%f255, %f254;
	fma.rm.f32 	%f256, %f255, %f231, %f230;
	add.f32 	%f257, %f256, 0fCB40007F;
	neg.f32 	%f258, %f257;
	fma.rn.f32 	%f259, %f253, 0f3FB8AA3B, %f258;
	fma.rn.f32 	%f260, %f253, 0f32A57060, %f259;
	mov.b32 	%r78, %f256;
	shl.b32 	%r79, %r78, 23;
	mov.b32 	%f261, %r79;
	ex2.approx.ftz.f32 	%f262, %f260;
	mul.f32 	%f263, %f262, %f261;
	mul.f32 	%f264, %f251, %f263;
	sub.f32 	%f265, %f252, %f893;
	fma.rn.f32 	%f266, %f265, 0f3BBB989D, 0f3F000000;
	cvt.sat.f32.f32 	%f267, %f266;
	fma.rm.f32 	%f268, %f267, %f231, %f230;
	add.f32 	%f269, %f268, 0fCB40007F;
	neg.f32 	%f270, %f269;
	fma.rn.f32 	%f271, %f265, 0f3FB8AA3B, %f270;
	fma.rn.f32 	%f272, %f265, 0f32A57060, %f271;
	mov.b32 	%r80, %f268;
	shl.b32 	%r81, %r80, 23;
	mov.b32 	%f273, %r81;
	ex2.approx.ftz.f32 	%f274, %f272;
	fma.rn.f32 	%f894, %f274, %f273, %f264;
	add.s32 	%r266, %r266, 64;
$L__BB0_8:
	and.b32  	%r82, %r4, 32;
	setp.ne.s32 	%p7, %r82, 0;
	@%p7 bra 	$L__BB0_10;
	cvt.u64.u32 	%rd49, %r266;
	add.s64 	%rd50, %rd7, %rd49;
	ld.global.s8 	%rs7, [%rd50];
	cvt.rn.f32.s16 	%f275, %rs7;
	max.f32 	%f11, %f893, %f275;
	sub.f32 	%f276, %f893, %f11;
	fma.rn.f32 	%f277, %f276, 0f3BBB989D, 0f3F000000;
	cvt.sat.f32.f32 	%f278, %f277;
	mov.f32 	%f279, 0f4B400001;
	mov.f32 	%f280, 0f437C0000;
	fma.rm.f32 	%f281, %f278, %f280, %f279;
	add.f32 	%f282, %f281, 0fCB40007F;
	neg.f32 	%f283, %f282;
	fma.rn.f32 	%f284, %f276, 0f3FB8AA3B, %f283;
	fma.rn.f32 	%f285, %f276, 0f32A57060, %f284;
	mov.b32 	%r83, %f281;
	shl.b32 	%r84, %r83, 23;
	mov.b32 	%f286, %r84;
	ex2.approx.ftz.f32 	%f287, %f285;
	mul.f32 	%f288, %f287, %f286;
	mul.f32 	%f289, %f894, %f288;
	sub.f32 	%f290, %f275, %f11;
	fma.rn.f32 	%f291, %f290, 0f3BBB989D, 0f3F000000;
	cvt.sat.f32.f32 	%f292, %f291;
	fma.rm.f32 	%f293, %f292, %f280, %f279;
	add.f32 	%f294, %f293, 0fCB40007F;
	neg.f32 	%f295, %f294;
	fma.rn.f32 	%f296, %f290, 0f3FB8AA3B, %f295;
	fma.rn.f32 	%f297, %f290, 0f32A57060, %f296;
	mov.b32 	%r85, %f293;
	shl.b32 	%r86, %r85, 23;
	mov.b32 	%f298, %r86;
	ex2.approx.ftz.f32 	%f299, %f297;
	fma.rn.f32 	%f894, %f299, %f298, %f289;
	mov.f32 	%f893, %f11;
$L__BB0_10:
	bar.warp.sync 	-1;
	mov.b32 	%r87, %f893;
	shfl.sync.down.b32	%r88|%p8, %r87, 16, 31, -1;
	mov.b32 	%f898, %r88;
	mov.b32 	%r89, %f894;
	shfl.sync.down.b32	%r90|%p9, %r89, 16, 31, -1;
	mov.b32 	%f897, %r90;
	setp.geu.f32 	%p10, %f893, %f898;
	@%p10 bra 	$L__BB0_12;
	sub.f32 	%f313, %f893, %f898;
	fma.rn.f32 	%f314, %f313, 0f3BBB989D, 0f3F000000;
	cvt.sat.f32.f32 	%f315, %f314;
	mov.f32 	%f316, 0f4B400001;
	mov.f32 	%f317, 0f437C0000;
	fma.rm.f32 	%f318, %f315, %f317, %f316;
	add.f32 	%f319, %f318, 0fCB40007F;
	neg.f32 	%f320, %f319;
	fma.rn.f32 	%f321, %f313, 0f3FB8AA3B, %f320;
	fma.rn.f32 	%f322, %f313, 0f32A57060, %f321;
	mov.b32 	%r93, %f318;
	shl.b32 	%r94, %r93, 23;
	mov.b32 	%f323, %r94;
	ex2.approx.ftz.f32 	%f324, %f322;
	mul.f32 	%f325, %f324, %f323;
	mul.f32 	%f894, %f894, %f325;
	bra.uni 	$L__BB0_13;
$L__BB0_12:
	sub.f32 	%f300, %f898, %f893;
	fma.rn.f32 	%f301, %f300, 0f3BBB989D, 0f3F000000;
	cvt.sat.f32.f32 	%f302, %f301;
	mov.f32 	%f303, 0f4B400001;
	mov.f32 	%f304, 0f437C0000;
	fma.rm.f32 	%f305, %f302, %f304, %f303;
	add.f32 	%f306, %f305, 0fCB40007F;
	neg.f32 	%f307, %f306;
	fma.rn.f32 	%f308, %f300, 0f3FB8AA3B, %f307;
	fma.rn.f32 	%f309, %f300, 0f32A57060, %f308;
	mov.b32 	%r91, %f305;
	shl.b32 	%r92, %r91, 23;
	mov.b32 	%f310, %r92;
	ex2.approx.ftz.f32 	%f311, %f309;
	mul.f32 	%f312, %f311, %f310;
	mul.f32 	%f897, %f312, %f897;
	mov.f32 	%f898, %f893;
$L__BB0_13:
	add.f32 	%f899, %f894, %f897;
	bar.warp.sync 	-1;
	mov.b32 	%r95, %f898;
	shfl.sync.down.b32	%r96|%p11, %r95, 8, 31, -1;
	mov.b32 	%f27, %r96;
	mov.b32 	%r97, %f899;
	shfl.sync.down.b32	%r98|%p12, %r97, 8, 31, -1;
	mov.b32 	%f900, %r98;
	setp.lt.f32 	%p13, %f898, %f27;
	@%p13 bra 	$L__BB0_15;
	sub.f32 	%f326, %f27, %f898;
	fma.rn.f32 	%f327, %f326, 0f3BBB989D, 0f3F000000;
	cvt.sat.f32.f32 	%f328, %f327;
	mov.f32 	%f329, 0f4B400001;
	mov.f32 	%f330, 0f437C0000;
	fma.rm.f32 	%f331, %f328, %f330, %f329;
	add.f32 	%f332, %f331, 0fCB40007F;
	neg.f32 	%f333, %f332;
	fma.rn.f32 	%f334, %f326, 0f3FB8AA3B, %f333;
	fma.rn.f32 	%f335, %f326, 0f32A57060, %f334;
	mov.b32 	%r99, %f331;
	shl.b32 	%r100, %r99, 23;
	mov.b32 	%f336, %r100;
	ex2.approx.ftz.f32 	%f337, %f335;
	mul.f32 	%f338, %f337, %f336;
	mul.f32 	%f900, %f338, %f900;
	bra.uni 	$L__BB0_16;
$L__BB0_15:
	sub.f32 	%f339, %f898, %f27;
	fma.rn.f32 	%f340, %f339, 0f3BBB989D, 0f3F000000;
	cvt.sat.f32.f32 	%f341, %f340;
	mov.f32 	%f342, 0f4B400001;
	mov.f32 	%f343, 0f437C0000;
	fma.rm.f32 	%f344, %f341, %f343, %f342;
	add.f32 	%f345, %f344, 0fCB40007F;
	neg.f32 	%f346, %f345;
	fma.rn.f32 	%f347, %f339, 0f3FB8AA3B, %f346;
	fma.rn.f32 	%f348, %f339, 0f32A57060, %f347;
	mov.b32 	%r101, %f344;
	shl.b32 	%r102, %r101, 23;
	mov.b32 	%f349, %r102;
	ex2.approx.ftz.f32 	%f350, %f348;
	mul.f32 	%f351, %f350, %f349;
	mul.f32 	%f899, %f899, %f351;
	mov.f32 	%f898, %f27;
$L__BB0_16:
	add.f32 	%f902, %f899, %f900;
	bar.warp.sync 	-1;
	mov.b32 	%r103, %f898;
	shfl.sync.down.b32	%r104|%p14, %r103, 4, 31, -1;
	mov.b32 	%f35, %r104;
	mov.b32 	%r105, %f902;
	shfl.sync.down.b32	%r106|%p15, %r105, 4, 31, -1;
	mov.b32 	%f903, %r106;
	setp.lt.f32 	%p16, %f898, %f35;
	@%p16 bra 	$L__BB0_18;
	sub.f32 	%f352, %f35, %f898;
	fma.rn.f32 	%f353, %f352, 0f3BBB989D, 0f3F000000;
	cvt.sat.f32.f32 	%f354, %f353;
	mov.f32 	%f355, 0f4B400001;
	mov.f32 	%f356, 0f437C0000;
	fma.rm.f32 	%f357, %f354, %f356, %f355;
	add.f32 	%f358, %f357, 0fCB40007F;
	neg.f32 	%f359, %f358;
	fma.rn.f32 	%f360, %f352, 0f3FB8AA3B, %f359;
	fma.rn.f32 	%f361, %f352, 0f32A57060, %f360;
	mov.b32 	%r107, %f357;
	shl.b32 	%r108, %r107, 23;
	mov.b32 	%f362, %r108;
	ex2.approx.ftz.f32 	%f363, %f361;
	mul.f32 	%f364, %f363, %f362;
	mul.f32 	%f903, %f364, %f903;
	bra.uni 	$L__BB0_19;
$L__BB0_18:
	sub.f32 	%f365, %f898, %f35;
	fma.rn.f32 	%f366, %f365, 0f3BBB989D, 0f3F000000;
	cvt.sat.f32.f32 	%f367, %f366;
	mov.f32 	%f368, 0f4B400001;
	mov.f32 	%f369, 0f437C0000;
	fma.rm.f32 	%f370, %f367, %f369, %f368;
	add.f32 	%f371, %f370, 0fCB40007F;
	neg.f32 	%f372, %f371;
	fma.rn.f32 	%f373, %f365, 0f3FB8AA3B, %f372;
	fma.rn.f32 	%f374, %f365, 0f32A57060, %f373;
	mov.b32 	%r109, %f370;
	shl.b32 	%r110, %r109, 23;
	mov.b32 	%f375, %r110;
	ex2.approx.ftz.f32 	%f376, %f374;
	mul.f32 	%f377, %f376, %f375;
	mul.f32 	%f902, %f902, %f377;
	mov.f32 	%f898, %f35;
$L__BB0_19:
	add.f32 	%f905, %f902, %f903;
	bar.warp.sync 	-1;
	mov.b32 	%r111, %f898;
	shfl.sync.down.b32	%r112|%p17, %r111, 2, 31, -1;
	mov.b32 	%f43, %r112;
	mov.b32 	%r113, %f905;
	shfl.sync.down.b32	%r114|%p18, %r113, 2, 31, -1;
	mov.b32 	%f906, %r114;
	setp.lt.f32 	%p19, %f898, %f43;
	@%p19 bra 	$L__BB0_21;
	sub.f32 	%f378, %f43, %f898;
	fma.rn.f32 	%f379, %f378, 0f3BBB989D, 0f3F000000;
	cvt.sat.f32.f32 	%f380, %f379;
	mov.f32 	%f381, 0f4B400001;
	mov.f32 	%f382, 0f437C0000;
	fma.rm.f32 	%f383, %f380, %f382, %f381;
	add.f32 	%f384, %f383, 0fCB40007F;
	neg.f32 	%f385, %f384;
	fma.rn.f32 	%f386, %f378, 0f3FB8AA3B, %f385;
	fma.rn.f32 	%f387, %f378, 0f32A57060, %f386;
	mov.b32 	%r115, %f383;
	shl.b32 	%r116, %r115, 23;
	mov.b32 	%f388, %r116;
	ex2.approx.ftz.f32 	%f389, %f387;
	mul.f32 	%f390, %f389, %f388;
	mul.f32 	%f906, %f390, %f906;
	bra.uni 	$L__BB0_22;
$L__BB0_21:
	sub.f32 	%f391, %f898, %f43;
	fma.rn.f32 	%f392, %f391, 0f3BBB989D, 0f3F000000;
	cvt.sat.f32.f32 	%f393, %f392;
	mov.f32 	%f394, 0f4B400001;
	mov.f32 	%f395, 0f437C0000;
	fma.rm.f32 	%f396, %f393, %f395, %f394;
	add.f32 	%f397, %f396, 0fCB40007F;
	neg.f32 	%f398, %f397;
	fma.rn.f32 	%f399, %f391, 0f3FB8AA3B, %f398;
	fma.rn.f32 	%f400, %f391, 0f32A57060, %f399;
	mov.b32 	%r117, %f396;
	shl.b32 	%r118, %r117, 23;
	mov.b32 	%f401, %r118;
	ex2.approx.ftz.f32 	%f402, %f400;
	mul.f32 	%f403, %f402, %f401;
	mul.f32 	%f905, %f905, %f403;
	mov.f32 	%f898, %f43;
$L__BB0_22:
	add.f32 	%f907, %f905, %f906;
	bar.warp.sync 	-1;
	mov.b32 	%r267, %f898;
	shfl.sync.down.b32	%r15|%p20, %r267, 1, 31, -1;
	mov.b32 	%f51, %r15;
	mov.b32 	%r119, %f907;
	shfl.sync.down.b32	%r120|%p21, %r119, 1, 31, -1;
	mov.b32 	%f908, %r120;
	setp.lt.f32 	%p22, %f898, %f51;
	@%p22 bra 	$L__BB0_24;
	sub.f32 	%f404, %f51, %f898;
	fma.rn.f32 	%f405, %f404, 0f3BBB989D, 0f3F000000;
	cvt.sat.f32.f32 	%f406, %f405;
	mov.f32 	%f407, 0f4B400001;
	mov.f32 	%f408, 0f437C0000;
	fma.rm.f32 	%f409, %f406, %f408, %f407;
	add.f32 	%f410, %f409, 0fCB40007F;
	neg.f32 	%f411, %f410;
	fma.rn.f32 	%f412, %f404, 0f3FB8AA3B, %f411;
	fma.rn.f32 	%f413, %f404, 0f32A57060, %f412;
	mov.b32 	%r121, %f409;
	shl.b32 	%r122, %r121, 23;
	mov.b32 	%f414, %r122;
	ex2.approx.ftz.f32 	%f415, %f413;
	mul.f32 	%f416, %f415, %f414;
	mul.f32 	%f908, %f416, %f908;
	bra.uni 	$L__BB0_25;
$L__BB0_24:
	sub.f32 	%f417, %f898, %f51;
	fma.rn.f32 	%f418, %f417, 0f3BBB989D, 0f3F000000;
	cvt.sat.f32.f32 	%f419, %f418;
	mov.f32 	%f420, 0f4B400001;
	mov.f32 	%f421, 0f437C0000;
	fma.rm.f32 	%f422, %f419, %f421, %f420;
	add.f32 	%f423, %f422, 0fCB40007F;
	neg.f32 	%f424, %f423;
	fma.rn.f32 	%f425, %f417, 0f3FB8AA3B, %f424;
	fma.rn.f32 	%f426, %f417, 0f32A57060, %f425;
	mov.b32 	%r123, %f422;
	shl.b32 	%r124, %r123, 23;
	mov.b32 	%f427, %r124;
	ex2.approx.ftz.f32 	%f428, %f426;
	mul.f32 	%f429, %f428, %f427;
	mul.f32 	%f907, %f907, %f429;
	mov.u32 	%r267, %r15;
$L__BB0_25:
	setp.ge.s32 	%p23, %r278, %r46;
	add.f32 	%f430, %f907, %f908;
	shfl.sync.idx.b32	%r125|%p24, %r267, 0, 31, -1;
	mov.b32 	%f57, %r125;
	mov.b32 	%r126, %f430;
	shfl.sync.idx.b32	%r127|%p25, %r126, 0, 31, -1;
	mov.b32 	%f58, %r127;
	@%p23 bra 	$L__BB0_32;
	not.b32 	%r128, %r278;
	add.s32 	%r17, %r46, %r128;
	and.b32  	%r129, %r17, 96;
	setp.eq.s32 	%p26, %r129, 96;
	mov.u32 	%r270, %r278;
	@%p26 bra 	$L__BB0_29;
	shr.u32 	%r130, %r17, 5;
	add.s32 	%r131, %r130, 1;
	and.b32  	%r132, %r131, 3;
	cvt.u64.u32 	%rd51, %r1;
	and.b64  	%rd52, %rd51, 31;
	add.s64 	%rd53, %rd5, %rd52;
	add.s64 	%rd83, %rd1, %rd53;
	add.s64 	%rd82, %rd4, %rd53;
	neg.s32 	%r268, %r132;
	shl.b32 	%r133, %r131, 5;
	and.b32  	%r134, %r133, 96;
	or.b32  	%r270, %r134, %r278;
$L__BB0_28:
	.pragma "nounroll";
	ld.global.s8 	%rs8, [%rd82];
	cvt.rn.f32.s16 	%f431, %rs8;
	sub.f32 	%f432, %f431, %f57;
	fma.rn.f32 	%f433, %f432, 0f3BBB989D, 0f3F000000;
	cvt.sat.f32.f32 	%f434, %f433;
	mov.f32 	%f435, 0f4B400001;
	mov.f32 	%f436, 0f437C0000;
	fma.rm.f32 	%f437, %f434, %f436, %f435;
	add.f32 	%f438, %f437, 0fCB40007F;
	neg.f32 	%f439, %f438;
	fma.rn.f32 	%f440, %f432, 0f3FB8AA3B, %f439;
	fma.rn.f32 	%f441, %f432, 0f32A57060, %f440;
	mov.b32 	%r135, %f437;
	shl.b32 	%r136, %r135, 23;
	mov.b32 	%f442, %r136;
	ex2.approx.ftz.f32 	%f443, %f441;
	mul.f32 	%f444, %f443, %f442;
	div.rn.f32 	%f445, %f444, %f58;
	cvt.rzi.s32.f32 	%r137, %f445;
	st.global.u8 	[%rd83], %r137;
	add.s64 	%rd83, %rd83, 32;
	add.s64 	%rd82, %rd82, 32;
	add.s32 	%r268, %r268, 1;
	setp.ne.s32 	%p27, %r268, 0;
	@%p27 bra 	$L__BB0_28;
$L__BB0_29:
	setp.lt.u32 	%p28, %r17, 96;
	@%p28 bra 	$L__BB0_32;
	cvt.u64.u32 	%rd54, %r270;
	add.s64 	%rd55, %rd5, %rd54;
	add.s64 	%rd56, %rd55, 64;
	add.s64 	%rd85, %rd4, %rd56;
	add.s64 	%rd84, %rd1, %rd56;
$L__BB0_31:
	ld.global.s8 	%rs9, [%rd85+-64];
	cvt.rn.f32.s16 	%f446, %rs9;
	sub.f32 	%f447, %f446, %f57;
	fma.rn.f32 	%f448, %f447, 0f3BBB989D, 0f3F000000;
	cvt.sat.f32.f32 	%f449, %f448;
	mov.f32 	%f450, 0f4B400001;
	mov.f32 	%f451, 0f437C0000;
	fma.rm.f32 	%f452, %f449, %f451, %f450;
	add.f32 	%f453, %f452, 0fCB40007F;
	neg.f32 	%f454, %f453;
	fma.rn.f32 	%f455, %f447, 0f3FB8AA3B, %f454;
	fma.rn.f32 	%f456, %f447, 0f32A57060, %f455;
	mov.b32 	%r138, %f452;
	shl.b32 	%r139, %r138, 23;
	mov.b32 	%f457, %r139;
	ex2.approx.ftz.f32 	%f458, %f456;
	mul.f32 	%f459, %f458, %f457;
	div.rn.f32 	%f460, %f459, %f58;
	cvt.rzi.s32.f32 	%r140, %f460;
	st.global.u8 	[%rd84+-64], %r140;
	ld.global.s8 	%rs10, [%rd85+-32];
	cvt.rn.f32.s16 	%f461, %rs10;
	sub.f32 	%f462, %f461, %f57;
	fma.rn.f32 	%f463, %f462, 0f3BBB989D, 0f3F000000;
	cvt.sat.f32.f32 	%f464, %f463;
	fma.rm.f32 	%f465, %f464, %f451, %f450;
	add.f32 	%f466, %f465, 0fCB40007F;
	neg.f32 	%f467, %f466;
	fma.rn.f32 	%f468, %f462, 0f3FB8AA3B, %f467;
	fma.rn.f32 	%f469, %f462, 0f32A57060, %f468;
	mov.b32 	%r141, %f465;
	shl.b32 	%r142, %r141, 23;
	mov.b32 	%f470, %r142;
	ex2.approx.ftz.f32 	%f471, %f469;
	mul.f32 	%f472, %f471, %f470;
	div.rn.f32 	%f473, %f472, %f58;
	cvt.rzi.s32.f32 	%r143, %f473;
	st.global.u8 	[%rd84+-32], %r143;
	ld.global.s8 	%rs11, [%rd85];
	cvt.rn.f32.s16 	%f474, %rs11;
	sub.f32 	%f475, %f474, %f57;
	fma.rn.f32 	%f476, %f475, 0f3BBB989D, 0f3F000000;
	cvt.sat.f32.f32 	%f477, %f476;
	fma.rm.f32 	%f478, %f477, %f451, %f450;
	add.f32 	%f479, %f478, 0fCB40007F;
	neg.f32 	%f480, %f479;
	fma.rn.f32 	%f481, %f475, 0f3FB8AA3B, %f480;
	fma.rn.f32 	%f482, %f475, 0f32A57060, %f481;
	mov.b32 	%r144, %f478;
	shl.b32 	%r145, %r144, 23;
	mov.b32 	%f483, %r145;
	ex2.approx.ftz.f32 	%f484, %f482;
	mul.f32 	%f485, %f484, %f483;
	div.rn.f32 	%f486, %f485, %f58;
	cvt.rzi.s32.f32 	%r146, %f486;
	st.global.u8 	[%rd84], %r146;
	ld.global.s8 	%rs12, [%rd85+32];
	cvt.rn.f32.s16 	%f487, %rs12;
	sub.f32 	%f488, %f487, %f57;
	fma.rn.f32 	%f489, %f488, 0f3BBB989D, 0f3F000000;
	cvt.sat.f32.f32 	%f490, %f489;
	fma.rm.f32 	%f491, %f490, %f451, %f450;
	add.f32 	%f492, %f491, 0fCB40007F;
	neg.f32 	%f493, %f492;
	fma.rn.f32 	%f494, %f488, 0f3FB8AA3B, %f493;
	fma.rn.f32 	%f495, %f488, 0f32A57060, %f494;
	mov.b32 	%r147, %f491;
	shl.b32 	%r148, %r147, 23;
	mov.b32 	%f496, %r148;
	ex2.approx.ftz.f32 	%f497, %f495;
	mul.f32 	%f498, %f497, %f496;
	div.rn.f32 	%f499, %f498, %f58;
	cvt.rzi.s32.f32 	%r149, %f499;
	st.global.u8 	[%rd84+32], %r149;
	add.s32 	%r270, %r270, 128;
	add.s64 	%rd85, %rd85, 128;
	add.s64 	%rd84, %rd84, 128;
	setp.lt.s32 	%p29, %r270, %r46;
	@%p29 bra 	$L__BB0_31;
$L__BB0_32:
	setp.lt.s32 	%p30, %r3, %r47;
	add.s32 	%r150, %r48, %r47;
	setp.ge.s32 	%p31, %r3, %r150;
	or.pred  	%p32, %p30, %p31;
	@%p32 bra 	$L__BB0_64;
	sub.s32 	%r151, %r3, %r47;
	mul.lo.s32 	%r152, %r151, %r46;
	cvt.s64.s32 	%rd22, %r152;
	setp.ge.s32 	%p33, %r278, %r46;
	mov.f32 	%f920, 0f00000000;
	mov.f32 	%f919, 0fFF800000;
	@%p33 bra 	$L__BB0_42;
	not.b32 	%r153, %r278;
	add.s32 	%r25, %r46, %r153;
	shr.u32 	%r154, %r25, 5;
	add.s32 	%r26, %r154, 1;
	setp.lt.u32 	%p34, %r25, 96;
	mov.f32 	%f919, 0fFF800000;
	mov.f32 	%f920, 0f00000000;
	mov.u32 	%r274, %r278;
	@%p34 bra 	$L__BB0_37;
	and.b32  	%r155, %r26, 268435452;
	neg.s32 	%r273, %r155;
	shl.b64 	%rd57, %rd22, 2;
	and.b32  	%r156, %r1, 31;
	mul.wide.u32 	%rd58, %r156, 4;
	add.s64 	%rd59, %rd57, %rd58;
	add.s64 	%rd60, %rd59, %rd3;
	add.s64 	%rd86, %rd60, 256;
	mov.f32 	%f919, 0fFF800000;
	mov.f32 	%f920, 0f00000000;
	mov.u32 	%r274, %r278;
$L__BB0_36:
	.pragma "nounroll";
	ld.global.u32 	%r157, [%rd86+-256];
	cvt.rn.f32.s32 	%f507, %r157;
	max.f32 	%f508, %f919, %f507;
	sub.f32 	%f509, %f919, %f508;
	fma.rn.f32 	%f510, %f509, 0f3BBB989D, 0f3F000000;
	cvt.sat.f32.f32 	%f511, %f510;
	mov.f32 	%f512, 0f4B400001;
	mov.f32 	%f513, 0f437C0000;
	fma.rm.f32 	%f514, %f511, %f513, %f512;
	add.f32 	%f515, %f514, 0fCB40007F;
	neg.f32 	%f516, %f515;
	fma.rn.f32 	%f517, %f509, 0f3FB8AA3B, %f516;
	fma.rn.f32 	%f518, %f509, 0f32A57060, %f517;
	mov.b32 	%r158, %f514;
	shl.b32 	%r159, %r158, 23;
	mov.b32 	%f519, %r159;
	ex2.approx.ftz.f32 	%f520, %f518;
	mul.f32 	%f521, %f520, %f519;
	mul.f32 	%f522, %f920, %f521;
	sub.f32 	%f523, %f507, %f508;
	fma.rn.f32 	%f524, %f523, 0f3BBB989D, 0f3F000000;
	cvt.sat.f32.f32 	%f525, %f524;
	fma.rm.f32 	%f526, %f525, %f513, %f512;
	add.f32 	%f527, %f526, 0fCB40007F;
	neg.f32 	%f528, %f527;
	fma.rn.f32 	%f529, %f523, 0f3FB8AA3B, %f528;
	fma.rn.f32 	%f530, %f523, 0f32A57060, %f529;
	mov.b32 	%r160, %f526;
	shl.b32 	%r161, %r160, 23;
	mov.b32 	%f531, %r161;
	ex2.approx.ftz.f32 	%f532, %f530;
	fma.rn.f32 	%f533, %f532, %f531, %f522;
	ld.global.u32 	%r162, [%rd86+-128];
	cvt.rn.f32.s32 	%f534, %r162;
	max.f32 	%f535, %f508, %f534;
	sub.f32 	%f536, %f508, %f535;
	fma.rn.f32 	%f537, %f536, 0f3BBB989D, 0f3F000000;
	cvt.sat.f32.f32 	%f538, %f537;
	fma.rm.f32 	%f539, %f538, %f513, %f512;
	add.f32 	%f540, %f539, 0fCB40007F;
	neg.f32 	%f541, %f540;
	fma.rn.f32 	%f542, %f536, 0f3FB8AA3B, %f541;
	fma.rn.f32 	%f543, %f536, 0f32A57060, %f542;
	mov.b32 	%r163, %f539;
	shl.b32 	%r164, %r163, 23;
	mov.b32 	%f544, %r164;
	ex2.approx.ftz.f32 	%f545, %f543;
	mul.f32 	%f546, %f545, %f544;
	mul.f32 	%f547, %f533, %f546;
	sub.f32 	%f548, %f534, %f535;
	fma.rn.f32 	%f549, %f548, 0f3BBB989D, 0f3F000000;
	cvt.sat.f32.f32 	%f550, %f549;
	fma.rm.f32 	%f551, %f550, %f513, %f512;
	add.f32 	%f552, %f551, 0fCB40007F;
	neg.f32 	%f553, %f552;
	fma.rn.f32 	%f554, %f548, 0f3FB8AA3B, %f553;
	fma.rn.f32 	%f555, %f548, 0f32A57060, %f554;
	mov.b32 	%r165, %f551;
	shl.b32 	%r166, %r165, 23;
	mov.b32 	%f556, %r166;
	ex2.approx.ftz.f32 	%f557, %f555;
	fma.rn.f32 	%f558, %f557, %f556, %f547;
	ld.global.u32 	%r167, [%rd86];
	cvt.rn.f32.s32 	%f559, %r167;
	max.f32 	%f560, %f535, %f559;
	sub.f32 	%f561, %f535, %f560;
	fma.rn.f32 	%f562, %f561, 0f3BBB989D, 0f3F000000;
	cvt.sat.f32.f32 	%f563, %f562;
	fma.rm.f32 	%f564, %f563, %f513, %f512;
	add.f32 	%f565, %f564, 0fCB40007F;
	neg.f32 	%f566, %f565;
	fma.rn.f32 	%f567, %f561, 0f3FB8AA3B, %f566;
	fma.rn.f32 	%f568, %f561, 0f32A57060, %f567;
	mov.b32 	%r168, %f564;
	shl.b32 	%r169, %r168, 23;
	mov.b32 	%f569, %r169;
	ex2.approx.ftz.f32 	%f570, %f568;
	mul.f32 	%f571, %f570, %f569;
	mul.f32 	%f572, %f558, %f571;
	sub.f32 	%f573, %f559, %f560;
	fma.rn.f32 	%f574, %f573, 0f3BBB989D, 0f3F000000;
	cvt.sat.f32.f32 	%f575, %f574;
	fma.rm.f32 	%f576, %f575, %f513, %f512;
	add.f32 	%f577, %f576, 0fCB40007F;
	neg.f32 	%f578, %f577;
	fma.rn.f32 	%f579, %f573, 0f3FB8AA3B, %f578;
	fma.rn.f32 	%f580, %f573, 0f32A57060, %f579;
	mov.b32 	%r170, %f576;
	shl.b32 	%r171, %r170, 23;
	mov.b32 	%f581, %r171;
	ex2.approx.ftz.f32 	%f582, %f580;
	fma.rn.f32 	%f583, %f582, %f581, %f572;
	ld.global.u32 	%r172, [%rd86+128];
	cvt.rn.f32.s32 	%f584, %r172;
	max.f32 	%f919, %f560, %f584;
	sub.f32 	%f585, %f560, %f919;
	fma.rn.f32 	%f586, %f585, 0f3BBB989D, 0f3F000000;
	cvt.sat.f32.f32 	%f587, %f586;
	fma.rm.f32 	%f588, %f587, %f513, %f512;
	add.f32 	%f589, %f588, 0fCB40007F;
	neg.f32 	%f590, %f589;
	fma.rn.f32 	%f591, %f585, 0f3FB8AA3B, %f590;
	fma.rn.f32 	%f592, %f585, 0f32A57060, %f591;
	mov.b32 	%r173, %f588;
	shl.b32 	%r174, %r173, 23;
	mov.b32 	%f593, %r174;
	ex2.approx.ftz.f32 	%f594, %f592;
	mul.f32 	%f595, %f594, %f593;
	mul.f32 	%f596, %f583, %f595;
	sub.f32 	%f597, %f584, %f919;
	fma.rn.f32 	%f598, %f597, 0f3BBB989D, 0f3F000000;
	cvt.sat.f32.f32 	%f599, %f598;
	fma.rm.f32 	%f600, %f599, %f513, %f512;
	add.f32 	%f601, %f600, 0fCB40007F;
	neg.f32 	%f602, %f601;
	fma.rn.f32 	%f603, %f597, 0f3FB8AA3B, %f602;
	fma.rn.f32 	%f604, %f597, 0f32A57060, %f603;
	mov.b32 	%r175, %f600;
	shl.b32 	%r176, %r175, 23;
	mov.b32 	%f605, %r176;
	ex2.approx.ftz.f32 	%f606, %f604;
	fma.rn.f32 	%f920, %f606, %f605, %f596;
	add.s32 	%r274, %r274, 128;
	add.s32 	%r273, %r273, 4;
	add.s64 	%rd86, %rd86, 512;
	setp.eq.s32 	%p35, %r273, 0;
	@%p35 bra 	$L__BB0_37;
	bra.uni 	$L__BB0_36;
$L__BB0_37:
	shl.b64 	%rd61, %rd22, 2;
	add.s64 	%rd24, %rd3, %rd61;
	and.b32  	%r177, %r26, 3;
	setp.eq.s32 	%p36, %r177, 0;
	@%p36 bra 	$L__BB0_42;
	setp.eq.s32 	%p37, %r177, 1;
	@%p37 bra 	$L__BB0_40;
	mul.wide.u32 	%rd62, %r274, 4;
	add.s64 	%rd63, %rd24, %rd62;
	ld.global.u32 	%r178, [%rd63];
	cvt.rn.f32.s32 	%f608, %r178;
	max.f32 	%f609, %f919, %f608;
	sub.f32 	%f610, %f919, %f609;
	fma.rn.f32 	%f611, %f610, 0f3BBB989D, 0f3F000000;
	cvt.sat.f32.f32 	%f612, %f611;
	mov.f32 	%f613, 0f4B400001;
	mov.f32 	%f614, 0f437C0000;
	fma.rm.f32 	%f615, %f612, %f614, %f613;
	add.f32 	%f616, %f615, 0fCB40007F;
	neg.f32 	%f617, %f616;
	fma.rn.f32 	%f618, %f610, 0f3FB8AA3B, %f617;
	fma.rn.f32 	%f619, %f610, 0f32A57060, %f618;
	mov.b32 	%r179, %f615;
	shl.b32 	%r180, %r179, 23;
	mov.b32 	%f620, %r180;
	ex2.approx.ftz.f32 	%f621, %f619;
	mul.f32 	%f622, %f621, %f620;
	mul.f32 	%f623, %f920, %f622;
	sub.f32 	%f624, %f608, %f609;
	fma.rn.f32 	%f625, %f624, 0f3BBB989D, 0f3F000000;
	cvt.sat.f32.f32 	%f626, %f625;
	fma.rm.f32 	%f627, %f626, %f614, %f613;
	add.f32 	%f628, %f627, 0fCB40007F;
	neg.f32 	%f629, %f628;
	fma.rn.f32 	%f630, %f624, 0f3FB8AA3B, %f629;
	fma.rn.f32 	%f631, %f624, 0f32A57060, %f630;
	mov.b32 	%r181, %f627;
	shl.b32 	%r182, %r181, 23;
	mov.b32 	%f632, %r182;
	ex2.approx.ftz.f32 	%f633, %f631;
	fma.rn.f32 	%f634, %f633, %f632, %f623;
	ld.global.u32 	%r183, [%rd63+128];
	cvt.rn.f32.s32 	%f635, %r183;
	max.f32 	%f919, %f609, %f635;
	sub.f32 	%f636, %f609, %f919;
	fma.rn.f32 	%f637, %f636, 0f3BBB989D, 0f3F000000;
	cvt.sat.f32.f32 	%f638, %f637;
	fma.rm.f32 	%f639, %f638, %f614, %f613;
	add.f32 	%f640, %f639, 0fCB40007F;
	neg.f32 	%f641, %f640;
	fma.rn.f32 	%f642, %f636, 0f3FB8AA3B, %f641;
	fma.rn.f32 	%f643, %f636, 0f32A57060, %f642;
	mov.b32 	%r184, %f639;
	shl.b32 	%r185, %r184, 23;
	mov.b32 	%f644, %r185;
	ex2.approx.ftz.f32 	%f645, %f643;
	mul.f32 	%f646, %f645, %f644;
	mul.f32 	%f647, %f634, %f646;
	sub.f32 	%f648, %f635, %f919;
	fma.rn.f32 	%f649, %f648, 0f3BBB989D, 0f3F000000;
	cvt.sat.f32.f32 	%f650, %f649;
	fma.rm.f32 	%f651, %f650, %f614, %f613;
	add.f32 	%f652, %f651, 0fCB40007F;
	neg.f32 	%f653, %f652;
	fma.rn.f32 	%f654, %f648, 0f3FB8AA3B, %f653;
	fma.rn.f32 	%f655, %f648, 0f32A57060, %f654;
	mov.b32 	%r186, %f651;
	shl.b32 	%r187, %r186, 23;
	mov.b32 	%f656, %r187;
	ex2.approx.ftz.f32 	%f657, %f655;
	fma.rn.f32 	%f920, %f657, %f656, %f647;
	add.s32 	%r274, %r274, 64;
$L__BB0_40:
	and.b32  	%r188, %r25, 32;
	setp.ne.s32 	%p38, %r188, 0;
	@%p38 bra 	$L__BB0_42;
	mul.wide.u32 	%rd64, %r274, 4;
	add.s64 	%rd65, %rd24, %rd64;
	ld.global.u32 	%r189, [%rd65];
	cvt.rn.f32.s32 	%f658, %r189;
	max.f32 	%f69, %f919, %f658;
	sub.f32 	%f659, %f919, %f69;
	fma.rn.f32 	%f660, %f659, 0f3BBB989D, 0f3F000000;
	cvt.sat.f32.f32 	%f661, %f660;
	mov.f32 	%f662, 0f4B400001;
	mov.f32 	%f663, 0f437C0000;
	fma.rm.f32 	%f664, %f661, %f663, %f662;
	add.f32 	%f665, %f664, 0fCB40007F;
	neg.f32 	%f666, %f665;
	fma.rn.f32 	%f667, %f659, 0f3FB8AA3B, %f666;
	fma.rn.f32 	%f668, %f659, 0f32A57060, %f667;
	mov.b32 	%r190, %f664;
	shl.b32 	%r191, %r190, 23;
	mov.b32 	%f669, %r191;
	ex2.approx.ftz.f32 	%f670, %f668;
	mul.f32 	%f671, %f670, %f669;
	mul.f32 	%f672, %f920, %f671;
	sub.f32 	%f673, %f658, %f69;
	fma.rn.f32 	%f674, %f673, 0f3BBB989D, 0f3F000000;
	cvt.sat.f32.f32 	%f675, %f674;
	fma.rm.f32 	%f676, %f675, %f663, %f662;
	add.f32 	%f677, %f676, 0fCB40007F;
	neg.f32 	%f678, %f677;
	fma.rn.f32 	%f679, %f673, 0f3FB8AA3B, %f678;
	fma.rn.f32 	%f680, %f673, 0f32A57060, %f679;
	mov.b32 	%r192, %f676;
	shl.b32 	%r193, %r192, 23;
	mov.b32 	%f681, %r193;
	ex2.approx.ftz.f32 	%f682, %f680;
	fma.rn.f32 	%f920, %f682, %f681, %f672;
	mov.f32 	%f919, %f69;
$L__BB0_42:
	bar.warp.sync 	-1;
	mov.b32 	%r194, %f919;
	shfl.sync.down.b32	%r195|%p39, %r194, 16, 31, -1;
	mov.b32 	%f924, %r195;
	mov.b32 	%r196, %f920;
	shfl.sync.down.b32	%r197|%p40, %r196, 16, 31, -1;
	mov.b32 	%f923, %r197;
	setp.geu.f32 	%p41, %f919, %f924;
	@%p41 bra 	$L__BB0_44;
	sub.f32 	%f696, %f919, %f924;
	fma.rn.f32 	%f697, %f696, 0f3BBB989D, 0f3F000000;
	cvt.sat.f32.f32 	%f698, %f697;
	mov.f32 	%f699, 0f4B400001;
	mov.f32 	%f700, 0f437C0000;
	fma.rm.f32 	%f701, %f698, %f700, %f699;
	add.f32 	%f702, %f701, 0fCB40007F;
	neg.f32 	%f703, %f702;
	fma.rn.f32 	%f704, %f696, 0f3FB8AA3B, %f703;
	fma.rn.f32 	%f705, %f696, 0f32A57060, %f704;
	mov.b32 	%r200, %f701;
	shl.b32 	%r201, %r200, 23;
	mov.b32 	%f706, %r201;
	ex2.approx.ftz.f32 	%f707, %f705;
	mul.f32 	%f708, %f707, %f706;
	mul.f32 	%f920, %f920, %f708;
	bra.uni 	$L__BB0_45;
$L__BB0_44:
	sub.f32 	%f683, %f924, %f919;
	fma.rn.f32 	%f684, %f683, 0f3BBB989D, 0f3F000000;
	cvt.sat.f32.f32 	%f685, %f684;
	mov.f32 	%f686, 0f4B400001;
	mov.f32 	%f687, 0f437C0000;
	fma.rm.f32 	%f688, %f685, %f687, %f686;
	add.f32 	%f689, %f688, 0fCB40007F;
	neg.f32 	%f690, %f689;
	fma.rn.f32 	%f691, %f683, 0f3FB8AA3B, %f690;
	fma.rn.f32 	%f692, %f683, 0f32A57060, %f691;
	mov.b32 	%r198, %f688;
	shl.b32 	%r199, %r198, 23;
	mov.b32 	%f693, %r199;
	ex2.approx.ftz.f32 	%f694, %f692;
	mul.f32 	%f695, %f694, %f693;
	mul.f32 	%f923, %f695, %f923;
	mov.f32 	%f924, %f919;
$L__BB0_45:
	add.f32 	%f925, %f920, %f923;
	bar.warp.sync 	-1;
	mov.b32 	%r202, %f924;
	shfl.sync.down.b32	%r203|%p42, %r202, 8, 31, -1;
	mov.b32 	%f85, %r203;
	mov.b32 	%r204, %f925;
	shfl.sync.down.b32	%r205|%p43, %r204, 8, 31, -1;
	mov.b32 	%f926, %r205;
	setp.lt.f32 	%p44, %f924, %f85;
	@%p44 bra 	$L__BB0_47;
	sub.f32 	%f709, %f85, %f924;
	fma.rn.f32 	%f710, %f709, 0f3BBB989D, 0f3F000000;
	cvt.sat.f32.f32 	%f711, %f710;
	mov.f32 	%f712, 0f4B400001;
	mov.f32 	%f713, 0f437C0000;
	fma.rm.f32 	%f714, %f711, %f713, %f712;
	add.f32 	%f715, %f714, 0fCB40007F;
	neg.f32 	%f716, %f715;
	fma.rn.f32 	%f717, %f709, 0f3FB8AA3B, %f716;
	fma.rn.f32 	%f718, %f709, 0f32A57060, %f717;
	mov.b32 	%r206, %f714;
	shl.b32 	%r207, %r206, 23;
	mov.b32 	%f719, %r207;
	ex2.approx.ftz.f32 	%f720, %f718;
	mul.f32 	%f721, %f720, %f719;
	mul.f32 	%f926, %f721, %f926;
	bra.uni 	$L__BB0_48;
$L__BB0_47:
	sub.f32 	%f722, %f924, %f85;
	fma.rn.f32 	%f723, %f722, 0f3BBB989D, 0f3F000000;
	cvt.sat.f32.f32 	%f724, %f723;
	mov.f32 	%f725, 0f4B400001;
	mov.f32 	%f726, 0f437C0000;
	fma.rm.f32 	%f727, %f724, %f726, %f725;
	add.f32 	%f728, %f727, 0fCB40007F;
	neg.f32 	%f729, %f728;
	fma.rn.f32 	%f730, %f722, 0f3FB8AA3B, %f729;
	fma.rn.f32 	%f731, %f722, 0f32A57060, %f730;
	mov.b32 	%r208, %f727;
	shl.b32 	%r209, %r208, 23;
	mov.b32 	%f732, %r209;
	ex2.approx.ftz.f32 	%f733, %f731;
	mul.f32 	%f734, %f733, %f732;
	mul.f32 	%f925, %f925, %f734;
	mov.f32 	%f924, %f85;
$L__BB0_48:
	add.f32 	%f928, %f925, %f926;
	bar.warp.sync 	-1;
	mov.b32 	%r210, %f924;
	shfl.sync.down.b32	%r211|%p45, %r210, 4, 31, -1;
	mov.b32 	%f93, %r211;
	mov.b32 	%r212, %f928;
	shfl.sync.down.b32	%r213|%p46, %r212, 4, 31, -1;
	mov.b32 	%f929, %r213;
	setp.lt.f32 	%p47, %f924, %f93;
	@%p47 bra 	$L__BB0_50;
	sub.f32 	%f735, %f93, %f924;
	fma.rn.f32 	%f736, %f735, 0f3BBB989D, 0f3F000000;
	cvt.sat.f32.f32 	%f737, %f736;
	mov.f32 	%f738, 0f4B400001;
	mov.f32 	%f739, 0f437C0000;
	fma.rm.f32 	%f740, %f737, %f739, %f738;
	add.f32 	%f741, %f740, 0fCB40007F;
	neg.f32 	%f742, %f741;
	fma.rn.f32 	%f743, %f735, 0f3FB8AA3B, %f742;
	fma.rn.f32 	%f744, %f735, 0f32A57060, %f743;
	mov.b32 	%r214, %f740;
	shl.b32 	%r215, %r214, 23;
	mov.b32 	%f745, %r215;
	ex2.approx.ftz.f32 	%f746, %f744;
	mul.f32 	%f747, %f746, %f745;
	mul.f32 	%f929, %f747, %f929;
	bra.uni 	$L__BB0_51;
$L__BB0_50:
	sub.f32 	%f748, %f924, %f93;
	fma.rn.f32 	%f749, %f748, 0f3BBB989D, 0f3F000000;
	cvt.sat.f32.f32 	%f750, %f749;
	mov.f32 	%f751, 0f4B400001;
	mov.f32 	%f752, 0f437C0000;
	fma.rm.f32 	%f753, %f750, %f752, %f751;
	add.f32 	%f754, %f753, 0fCB40007F;
	neg.f32 	%f755, %f754;
	fma.rn.f32 	%f756, %f748, 0f3FB8AA3B, %f755;
	fma.rn.f32 	%f757, %f748, 0f32A57060, %f756;
	mov.b32 	%r216, %f753;
	shl.b32 	%r217, %r216, 23;
	mov.b32 	%f758, %r217;
	ex2.approx.ftz.f32 	%f759, %f757;
	mul.f32 	%f760, %f759, %f758;
	mul.f32 	%f928, %f928, %f760;
	mov.f32 	%f924, %f93;
$L__BB0_51:
	add.f32 	%f931, %f928, %f929;
	bar.warp.sync 	-1;
	mov.b32 	%r218, %f924;
	shfl.sync.down.b32	%r219|%p48, %r218, 2, 31, -1;
	mov.b32 	%f101, %r219;
	mov.b32 	%r220, %f931;
	shfl.sync.down.b32	%r221|%p49, %r220, 2, 31, -1;
	mov.b32 	%f932, %r221;
	setp.lt.f32 	%p50, %f924, %f101;
	@%p50 bra 	$L__BB0_53;
	sub.f32 	%f761, %f101, %f924;
	fma.rn.f32 	%f762, %f761, 0f3BBB989D, 0f3F000000;
	cvt.sat.f32.f32 	%f763, %f762;
	mov.f32 	%f764, 0f4B400001;
	mov.f32 	%f765, 0f437C0000;
	fma.rm.f32 	%f766, %f763, %f765, %f764;
	add.f32 	%f767, %f766, 0fCB40007F;
	neg.f32 	%f768, %f767;
	fma.rn.f32 	%f769, %f761, 0f3FB8AA3B, %f768;
	fma.rn.f32 	%f770, %f761, 0f32A57060, %f769;
	mov.b32 	%r222, %f766;
	shl.b32 	%r223, %r222, 23;
	mov.b32 	%f771, %r223;
	ex2.approx.ftz.f32 	%f772, %f770;
	mul.f32 	%f773, %f772, %f771;
	mul.f32 	%f932, %f773, %f932;
	bra.uni 	$L__BB0_54;
$L__BB0_53:
	sub.f32 	%f774, %f924, %f101;
	fma.rn.f32 	%f775, %f774, 0f3BBB989D, 0f3F000000;
	cvt.sat.f32.f32 	%f776, %f775;
	mov.f32 	%f777, 0f4B400001;
	mov.f32 	%f778, 0f437C0000;
	fma.rm.f32 	%f779, %f776, %f778, %f777;
	add.f32 	%f780, %f779, 0fCB40007F;
	neg.f32 	%f781, %f780;
	fma.rn.f32 	%f782, %f774, 0f3FB8AA3B, %f781;
	fma.rn.f32 	%f783, %f774, 0f32A57060, %f782;
	mov.b32 	%r224, %f779;
	shl.b32 	%r225, %r224, 23;
	mov.b32 	%f784, %r225;
	ex2.approx.ftz.f32 	%f785, %f783;
	mul.f32 	%f786, %f785, %f784;
	mul.f32 	%f931, %f931, %f786;
	mov.f32 	%f924, %f101;
$L__BB0_54:
	add.f32 	%f933, %f931, %f932;
	bar.warp.sync 	-1;
	mov.b32 	%r275, %f924;
	shfl.sync.down.b32	%r36|%p51, %r275, 1, 31, -1;
	mov.b32 	%f109, %r36;
	mov.b32 	%r226, %f933;
	shfl.sync.down.b32	%r227|%p52, %r226, 1, 31, -1;
	mov.b32 	%f934, %r227;
	setp.lt.f32 	%p53, %f924, %f109;
	@%p53 bra 	$L__BB0_56;
	sub.f32 	%f787, %f109, %f924;
	fma.rn.f32 	%f788, %f787, 0f3BBB989D, 0f3F000000;
	cvt.sat.f32.f32 	%f789, %f788;
	mov.f32 	%f790, 0f4B400001;
	mov.f32 	%f791, 0f437C0000;
	fma.rm.f32 	%f792, %f789, %f791, %f790;
	add.f32 	%f793, %f792, 0fCB40007F;
	neg.f32 	%f794, %f793;
	fma.rn.f32 	%f795, %f787, 0f3FB8AA3B, %f794;
	fma.rn.f32 	%f796, %f787, 0f32A57060, %f795;
	mov.b32 	%r228, %f792;
	shl.b32 	%r229, %r228, 23;
	mov.b32 	%f797, %r229;
	ex2.approx.ftz.f32 	%f798, %f796;
	mul.f32 	%f799, %f798, %f797;
	mul.f32 	%f934, %f799, %f934;
	bra.uni 	$L__BB0_57;
$L__BB0_56:
	sub.f32 	%f800, %f924, %f109;
	fma.rn.f32 	%f801, %f800, 0f3BBB989D, 0f3F000000;
	cvt.sat.f32.f32 	%f802, %f801;
	mov.f32 	%f803, 0f4B400001;
	mov.f32 	%f804, 0f437C0000;
	fma.rm.f32 	%f805, %f802, %f804, %f803;
	add.f32 	%f806, %f805, 0fCB40007F;
	neg.f32 	%f807, %f806;
	fma.rn.f32 	%f808, %f800, 0f3FB8AA3B, %f807;
	fma.rn.f32 	%f809, %f800, 0f32A57060, %f808;
	mov.b32 	%r230, %f805;
	shl.b32 	%r231, %r230, 23;
	mov.b32 	%f810, %r231;
	ex2.approx.ftz.f32 	%f811, %f809;
	mul.f32 	%f812, %f811, %f810;
	mul.f32 	%f933, %f933, %f812;
	mov.u32 	%r275, %r36;
$L__BB0_57:
	setp.ge.s32 	%p54, %r278, %r46;
	add.f32 	%f813, %f933, %f934;
	shfl.sync.idx.b32	%r232|%p55, %r275, 0, 31, -1;
	mov.b32 	%f115, %r232;
	mov.b32 	%r233, %f813;
	shfl.sync.idx.b32	%r234|%p56, %r233, 0, 31, -1;
	mov.b32 	%f116, %r234;
	@%p54 bra 	$L__BB0_64;
	not.b32 	%r235, %r278;
	add.s32 	%r38, %r46, %r235;
	and.b32  	%r236, %r38, 96;
	setp.eq.s32 	%p57, %r236, 96;
	@%p57 bra 	$L__BB0_61;
	shr.u32 	%r237, %r38, 5;
	add.s32 	%r238, %r237, 1;
	and.b32  	%r239, %r238, 3;
	cvt.u64.u32 	%rd66, %r1;
	and.b64  	%rd67, %rd66, 31;
	add.s64 	%rd68, %rd22, %rd67;
	shl.b64 	%rd69, %rd68, 2;
	add.s64 	%rd88, %rd2, %rd69;
	shl.b64 	%rd70, %rd22, 2;
	mul.wide.u32 	%rd71, %r278, 4;
	add.s64 	%rd72, %rd70, %rd71;
	add.s64 	%rd87, %rd3, %rd72;
	neg.s32 	%r276, %r239;
	shl.b32 	%r241, %r238, 5;
	and.b32  	%r242, %r241, 96;
	or.b32  	%r278, %r242, %r278;
$L__BB0_60:
	.pragma "nounroll";
	ld.global.u32 	%r243, [%rd87];
	cvt.rn.f32.s32 	%f814, %r243;
	sub.f32 	%f815, %f814, %f115;
	fma.rn.f32 	%f816, %f815, 0f3BBB989D, 0f3F000000;
	cvt.sat.f32.f32 	%f817, %f816;
	mov.f32 	%f818, 0f4B400001;
	mov.f32 	%f819, 0f437C0000;
	fma.rm.f32 	%f820, %f817, %f819, %f818;
	add.f32 	%f821, %f820, 0fCB40007F;
	neg.f32 	%f822, %f821;
	fma.rn.f32 	%f823, %f815, 0f3FB8AA3B, %f822;
	fma.rn.f32 	%f824, %f815, 0f32A57060, %f823;
	mov.b32 	%r244, %f820;
	shl.b32 	%r245, %r244, 23;
	mov.b32 	%f825, %r245;
	ex2.approx.ftz.f32 	%f826, %f824;
	mul.f32 	%f827, %f826, %f825;
	div.rn.f32 	%f828, %f827, %f116;
	cvt.rzi.s32.f32 	%r246, %f828;
	st.global.u32 	[%rd88], %r246;
	add.s64 	%rd88, %rd88, 128;
	add.s64 	%rd87, %rd87, 128;
	add.s32 	%r276, %r276, 1;
	setp.ne.s32 	%p58, %r276, 0;
	@%p58 bra 	$L__BB0_60;
$L__BB0_61:
	setp.lt.u32 	%p59, %r38, 96;
	@%p59 bra 	$L__BB0_64;
	shl.b64 	%rd73, %rd22, 2;
	cvt.u64.u32 	%rd74, %r278;
	mul.wide.u32 	%rd75, %r278, 4;
	add.s64 	%rd76, %rd73, %rd75;
	add.s64 	%rd77, %rd76, %rd3;
	add.s64 	%rd90, %rd77, 256;
	add.s64 	%rd78, %rd22, %rd74;
	shl.b64 	%rd79, %rd78, 2;
	add.s64 	%rd80, %rd79, %rd2;
	add.s64 	%rd89, %rd80, 256;
$L__BB0_63:
	ld.global.u32 	%r247, [%rd90+-256];
	cvt.rn.f32.s32 	%f829, %r247;
	sub.f32 	%f830, %f829, %f115;
	fma.rn.f32 	%f831, %f830, 0f3BBB989D, 0f3F000000;
	cvt.sat.f32.f32 	%f832, %f831;
	mov.f32 	%f833, 0f4B400001;
	mov.f32 	%f834, 0f437C0000;
	fma.rm.f32 	%f835, %f832, %f834, %f833;
	add.f32 	%f836, %f835, 0fCB40007F;
	neg.f32 	%f837, %f836;
	fma.rn.f32 	%f838, %f830, 0f3FB8AA3B, %f837;
	fma.rn.f32 	%f839, %f830, 0f32A57060, %f838;
	mov.b32 	%r248, %f835;
	shl.b32 	%r249, %r248, 23;
	mov.b32 	%f840, %r249;
	ex2.approx.ftz.f32 	%f841, %f839;
	mul.f32 	%f842, %f841, %f840;
	div.rn.f32 	%f843, %f842, %f116;
	cvt.rzi.s32.f32 	%r250, %f843;
	st.global.u32 	[%rd89+-256], %r250;
	ld.global.u32 	%r251, [%rd90+-128];
	cvt.rn.f32.s32 	%f844, %r251;
	sub.f32 	%f845, %f844, %f115;
	fma.rn.f32 	%f846, %f845, 0f3BBB989D, 0f3F000000;
	cvt.sat.f32.f32 	%f847, %f846;
	fma.rm.f32 	%f848, %f847, %f834, %f833;
	add.f32 	%f849, %f848, 0fCB40007F;
	neg.f32 	%f850, %f849;
	fma.rn.f32 	%f851, %f845, 0f3FB8AA3B, %f850;
	fma.rn.f32 	%f852, %f845, 0f32A57060, %f851;
	mov.b32 	%r252, %f848;
	shl.b32 	%r253, %r252, 23;
	mov.b32 	%f853, %r253;
	ex2.approx.ftz.f32 	%f854, %f852;
	mul.f32 	%f855, %f854, %f853;
	div.rn.f32 	%f856, %f855, %f116;
	cvt.rzi.s32.f32 	%r254, %f856;
	st.global.u32 	[%rd89+-128], %r254;
	ld.global.u32 	%r255, [%rd90];
	cvt.rn.f32.s32 	%f857, %r255;
	sub.f32 	%f858, %f857, %f115;
	fma.rn.f32 	%f859, %f858, 0f3BBB989D, 0f3F000000;
	cvt.sat.f32.f32 	%f860, %f859;
	fma.rm.f32 	%f861, %f860, %f834, %f833;
	add.f32 	%f862, %f861, 0fCB40007F;
	neg.f32 	%f863, %f862;
	fma.rn.f32 	%f864, %f858, 0f3FB8AA3B, %f863;
	fma.rn.f32 	%f865, %f858, 0f32A57060, %f864;
	mov.b32 	%r256, %f861;
	shl.b32 	%r257, %r256, 23;
	mov.b32 	%f866, %r257;
	ex2.approx.ftz.f32 	%f867, %f865;
	mul.f32 	%f868, %f867, %f866;
	div.rn.f32 	%f869, %f868, %f116;
	cvt.rzi.s32.f32 	%r258, %f869;
	st.global.u32 	[%rd89], %r258;
	ld.global.u32 	%r259, [%rd90+128];
	cvt.rn.f32.s32 	%f870, %r259;
	sub.f32 	%f871, %f870, %f115;
	fma.rn.f32 	%f872, %f871, 0f3BBB989D, 0f3F000000;
	cvt.sat.f32.f32 	%f873, %f872;
	fma.rm.f32 	%f874, %f873, %f834, %f833;
	add.f32 	%f875, %f874, 0fCB40007F;
	neg.f32 	%f876, %f875;
	fma.rn.f32 	%f877, %f871, 0f3FB8AA3B, %f876;
	fma.rn.f32 	%f878, %f871, 0f32A57060, %f877;
	mov.b32 	%r260, %f874;
	shl.b32 	%r261, %r260, 23;
	mov.b32 	%f879, %r261;
	ex2.approx.ftz.f32 	%f880, %f878;
	mul.f32 	%f881, %f880, %f879;
	div.rn.f32 	%f882, %f881, %f116;
	cvt.rzi.s32.f32 	%r262, %f882;
	st.global.u32 	[%rd89+128], %r262;
	add.s32 	%r278, %r278, 128;
	add.s64 	%rd90, %rd90, 512;
	add.s64 	%rd89, %rd89, 512;
	setp.lt.s32 	%p60, %r278, %r46;
	@%p60 bra 	$L__BB0_63;
$L__BB0_64:
	ret;

}


// ===== COMPILED SASS (sm_100) =====

	.target	sm_100

	.elftype	@"ET_EXEC"


//--------------------- .note.nv.tkinfo           --------------------------
	.section	.note.nv.tkinfo,"",@"SHT_NOTE"
	.sectionflags	@"SHF_NOTE_NV_TKINFO"
	.tkinfo
        /*0018*/ 	.word	0x00000002
        /*0030*/ 	.string	""
        /*0030*/ 	.string	"ptxas"
        /*0030*/ 	.string	"Cuda compilation tools, release 13.0, V13.0.88"
        /*0030*/ 	.string	"Build cuda_13.0.r13.0/compiler.36424714_0"
        /*0030*/ 	.string	"-arch sm_100 -m 64 "



//--------------------- .note.nv.cuinfo           --------------------------
	.section	.note.nv.cuinfo,"",@"SHT_NOTE"
	.sectionflags	@"SHF_NOTE_NV_CUINFO"
        /*0018*/ 	.short	0x0002
        /*001a*/ 	.short	0x0064
        /*001c*/ 	.short	0x0082
	.zero		2


//--------------------- .nv.info                  --------------------------
	.section	.nv.info,"",@"SHT_CUDA_INFO"
	.align	4


	//----- nvinfo : EIATTR_REGCOUNT
	.align		4
        /*0000*/ 	.byte	0x04, 0x2f
        /*0002*/ 	.short	(.L_1 - .L_0)
	.align		4
.L_0:
        /*0004*/ 	.word	index@(_Z14TC_INT_SoftmaxPaS_PiS0_iii)
        /*0008*/ 	.word	0x0000001f


	//----- nvinfo : EIATTR_FRAME_SIZE
	.align		4
.L_1:
        /*000c*/ 	.byte	0x04, 0x11
        /*000e*/ 	.short	(.L_3 - .L_2)
	.align		4
.L_2:
        /*0010*/ 	.word	index@($__internal_0_$__cuda_sm3x_div_rn_noftz_f32_slowpath)
        /*0014*/ 	.word	0x00000000


	//----- nvinfo : EIATTR_FRAME_SIZE
	.align		4
.L_3:
        /*0018*/ 	.byte	0x04, 0x11
        /*001a*/ 	.short	(.L_5 - .L_4)
	.align		4
.L_4:
        /*001c*/ 	.word	index@(_Z14TC_INT_SoftmaxPaS_PiS0_iii)
        /*0020*/ 	.word	0x00000000


	//----- nvinfo : EIATTR_MIN_STACK_SIZE
	.align		4
.L_5:
        /*0024*/ 	.byte	0x04, 0x12
        /*0026*/ 	.short	(.L_7 - .L_6)
	.align		4
.L_6:
        /*0028*/ 	.word	index@(_Z14TC_INT_SoftmaxPaS_PiS0_iii)
        /*002c*/ 	.word	0x00000000
.L_7:


//--------------------- .nv.compat                --------------------------
	.section	.nv.compat,"",@"SHT_CUDA_COMPAT_INFO"
	.align	4
        /*0000*/ 	.byte	0x02, 0x09, 0x00, 0x00, 0x02, 0x02, 0x01, 0x00, 0x02, 0x05, 0x05, 0x00, 0x03, 0x07, 0x01, 0x01
        /*0010*/ 	.byte	0x02, 0x03, 0x00, 0x00, 0x02, 0x06, 0x01, 0x00, 0x04, 0x0b, 0x08, 0x00, 0x01, 0x00, 0x00, 0x00
        /*0020*/ 	.byte	0x00, 0x00, 0x00, 0x00


//--------------------- .nv.info._Z14TC_INT_SoftmaxPaS_PiS0_iii --------------------------
	.section	.nv.info._Z14TC_INT_SoftmaxPaS_PiS0_iii,"",@"SHT_CUDA_INFO"
	.sectionflags	@""
	.align	4


	//----- nvinfo : EIATTR_CUDA_API_VERSION
	.align		4
        /*0000*/ 	.byte	0x04, 0x37
        /*0002*/ 	.short	(.L_9 - .L_8)
.L_8:
        /*0004*/ 	.word	0x00000082


	//----- nvinfo : EIATTR_KPARAM_INFO
	.align		4
.L_9:
        /*0008*/ 	.byte	0x04, 0x17
        /*000a*/ 	.short	(.L_11 - .L_10)
.L_10:
        /*000c*/ 	.word	0x00000000
        /*0010*/ 	.short	0x0006
        /*0012*/ 	.short	0x0028
        /*0014*/ 	.byte	0x00, 0xf0, 0x11, 0x00


	//----- nvinfo : EIATTR_KPARAM_INFO
	.align		4
.L_11:
        /*0018*/ 	.byte	0x04, 0x17
        /*001a*/ 	.short	(.L_13 - .L_12)
.L_12:
        /*001c*/ 	.word	0x00000000
        /*0020*/ 	.short	0x0005
        /*0022*/ 	.short	0x0024
        /*0024*/ 	.byte	0x00, 0xf0, 0x11, 0x00


	//----- nvinfo : EIATTR_KPARAM_INFO
	.align		4
.L_13:
        /*0028*/ 	.byte	0x04, 0x17
        /*002a*/ 	.short	(.L_15 - .L_14)
.L_14:
        /*002c*/ 	.word	0x00000000
        /*0030*/ 	.short	0x0004
        /*0032*/ 	.short	0x0020
        /*0034*/ 	.byte	0x00, 0xf0, 0x11, 0x00


	//----- nvinfo : EIATTR_KPARAM_INFO
	.align		4
.L_15:
        /*0038*/ 	.byte	0x04, 0x17
        /*003a*/ 	.short	(.L_17 - .L_16)
.L_16:
        /*003c*/ 	.word	0x00000000
        /*0040*/ 	.short	0x0003
        /*0042*/ 	.short	0x0018
        /*0044*/ 	.byte	0x00, 0xf5, 0x21, 0x00


	//----- nvinfo : EIATTR_KPARAM_INFO
	.align		4
.L_17:
        /*0048*/ 	.byte	0x04, 0x17
        /*004a*/ 	.short	(.L_19 - .L_18)
.L_18:
        /*004c*/ 	.word	0x00000000
        /*0050*/ 	.short	0x0002
        /*0052*/ 	.short	0x0010
        /*0054*/ 	.byte	0x00, 0xf5, 0x21, 0x00


	//----- nvinfo : EIATTR_KPARAM_INFO
	.align		4
.L_19:
        /*0058*/ 	.byte	0x04, 0x17
        /*005a*/ 	.short	(.L_21 - .L_20)
.L_20:
        /*005c*/ 	.word	0x00000000
        /*0060*/ 	.short	0x0001
        /*0062*/ 	.short	0x0008
        /*0064*/ 	.byte	0x00, 0xf5, 0x21, 0x00


	//----- nvinfo : EIATTR_KPARAM_INFO
	.align		4
.L_21:
        /*0068*/ 	.byte	0x04, 0x17
        /*006a*/ 	.short	(.L_23 - .L_22)
.L_22:
        /*006c*/ 	.word	0x00000000
        /*0070*/ 	.short	0x0000
        /*0072*/ 	.short	0x0000
        /*0074*/ 	.byte	0x00, 0xf5, 0x21, 0x00


	//----- nvinfo : EIATTR_SPARSE_MMA_MASK
	.align		4
.L_23:
        /*0078*/ 	.byte	0x03, 0x50
        /*007a*/ 	.short	0x0000


	//----- nvinfo : EIATTR_MAXREG_COUNT
	.align		4
        /*007c*/ 	.byte	0x03, 0x1b
        /*007e*/ 	.short	0x00ff


	//----- nvinfo : EIATTR_MERCURY_ISA_VERSION
	.align		4
        /*0080*/ 	.byte	0x03, 0x5f
        /*0082*/ 	.short	0x0101


	//----- nvinfo : EIATTR_COOP_GROUP_MASK_REGIDS
	.align		4
        /*0084*/ 	.byte	0x04, 0x29
        /*0086*/ 	.short	(.L_25 - .L_24)


	//   ....[0]....
.L_24:
        /*0088*/ 	.word	0xffffffff


	//   ....[1]....
        /*008c*/ 	.word	0xffffffff


	//   ....[2]....
        /*0090*/ 	.word	0xffffffff


	//   ....[3]....
        /*0094*/ 	.word	0xffffffff


	//   ....[4]....
        /*0098*/ 	.word	0xffffffff


	//   ....[5]....
        /*009c*/ 	.word	0xffffffff


	//   ....[6]....
        /*00a0*/ 	.word	0xffffffff


	//   ....[7]....
        /*00a4*/ 	.word	0xffffffff


	//   ....[8]....
        /*00a8*/ 	.word	0xffffffff


	//   ....[9]....
        /*00ac*/ 	.word	0xffffffff


	//   ....[10]....
        /*00b0*/ 	.word	0xffffffff


	//   ....[11]....
        /*00b4*/ 	.word	0xffffffff


	//   ....[12]....
        /*00b8*/ 	.word	0xffffffff


	//   ....[13]....
        /*00bc*/ 	.word	0xffffffff


	//   ....[14]....
        /*00c0*/ 	.word	0xffffffff


	//   ....[15]....
        /*00c4*/ 	.word	0xffffffff


	//   ....[16]....
        /*00c8*/ 	.word	0xffffffff


	//   ....[17]....
        /*00cc*/ 	.word	0xffffffff


	//   ....[18]....
        /*00d0*/ 	.word	0xffffffff


	//   ....[19]....
        /*00d4*/ 	.word	0xffffffff


	//   ....[20]....
        /*00d8*/ 	.word	0xffffffff


	//   ....[21]....
        /*00dc*/ 	.word	0xffffffff


	//   ....[22]....
        /*00e0*/ 	.word	0xffffffff


	//   ....[23]....
        /*00e4*/ 	.word	0xffffffff


	//   ....[24]....
        /*00e8*/ 	.word	0xffffffff


	//   ....[25]....
        /*00ec*/ 	.word	0xffffffff


	//   ....[26]....
        /*00f0*/ 	.word	0xffffffff


	//   ....[27]....
        /*00f4*/ 	.word	0xffffffff


	//   ....[28]....
        /*00f8*/ 	.word	0xffffffff


	//   ....[29]....
        /*00fc*/ 	.word	0xffffffff


	//   ....[30]....
        /*0100*/ 	.word	0xffffffff


	//   ....[31]....
        /*0104*/ 	.word	0xffffffff


	//   ....[32]....
        /*0108*/ 	.word	0xffffffff


	//   ....[33]....
        /*010c*/ 	.word	0xffffffff


	//   ....[34]....
        /*0110*/ 	.word	0x05000002


	//   ....[35]....
        /*0114*/ 	.word	0x05000002


	//   ....[36]....
        /*0118*/ 	.word	0x05000002


	//   ....[37]....
        /*011c*/ 	.word	0x05000002


	//   ....[38]....
        /*0120*/ 	.word	0x05000002


	//   ....[39]....
        /*0124*/ 	.word	0x05000002


	//   ....[40]....
        /*0128*/ 	.word	0x05000002


	//   ....[41]....
        /*012c*/ 	.word	0x05000002


	//   ....[42]....
        /*0130*/ 	.word	0x05000002


	//   ....[43]....
        /*0134*/ 	.word	0x05000002


	//   ....[44]....
        /*0138*/ 	.word	0x05000002


	//   ....[45]....
        /*013c*/ 	.word	0x05000002


	//   ....[46]....
        /*0140*/ 	.word	0x05000002


	//   ....[47]....
        /*0144*/ 	.word	0x05000002


	//   ....[48]....
        /*0148*/ 	.word	0x05000002


	//   ....[49]....
        /*014c*/ 	.word	0x05000002


	//   ....[50]....
        /*0150*/ 	.word	0x05000002


	//   ....[51]....
        /*0154*/ 	.word	0x05000002


	//   ....[52]....
        /*0158*/ 	.word	0x05000002


	//   ....[53]....
        /*015c*/ 	.word	0x05000002


	//   ....[54]....
        /*0160*/ 	.word	0x05000002


	//   ....[55]....
        /*0164*/ 	.word	0x05000002


	//   ....[56]....
        /*0168*/ 	.word	0x05000002


	//   ....[57]....
        /*016c*/ 	.word	0x05000002


	//   ....[58]....
        /*0170*/ 	.word	0x05000002


	//   ....[59]....
        /*0174*/ 	.word	0x05000002


	//   ....[60]....
        /*0178*/ 	.word	0x05000002


	//   ....[61]....
        /*017c*/ 	.word	0x05000002


	//   ....[62]....
        /*0180*/ 	.word	0x05000002


	//   ....[63]....
        /*0184*/ 	.word	0x05000002


	//   ....[64]....
        /*0188*/ 	.word	0x05000002


	//   ....[65]....
        /*018c*/ 	.word	0x05000002


	//   ....[66]....
        /*0190*/ 	.word	0x05000002


	//   ....[67]....
        /*0194*/ 	.word	0x05000002


	//----- nvinfo : EIATTR_COOP_GROUP_INSTR_OFFSETS
	.align		4
.L_25:
        /*0198*/ 	.byte	0x04, 0x28
        /*019a*/ 	.short	(.L_27 - .L_26)


	//   ....[0]....
.L_26:
        /*019c*/ 	.word	0x00000e40


	//   ....[1]....
        /*01a0*/ 	.word	0x00000e50


	//   ....[2]....
        /*01a4*/ 	.word	0x00000e60


	//   ....[3]....
        /*01a8*/ 	.word	0x00001070


	//   ....[4]....
        /*01ac*/ 	.word	0x00001080


	//   ....[5]....
        /*01b0*/ 	.word	0x00001090


	//   ....[6]....
        /*01b4*/ 	.word	0x00001270


	//   ....[7]....
        /*01b8*/ 	.word	0x00001280


	//   ....[8]....
        /*01bc*/ 	.word	0x00001290


	//   ....[9]....
        /*01c0*/ 	.word	0x00001470


	//   ....[10]....
        /*01c4*/ 	.word	0x00001480


	//   ....[11]....
        /*01c8*/ 	.word	0x00001490


	//   ....[12]....
        /*01cc*/ 	.word	0x00001670


	//   ....[13]....
        /*01d0*/ 	.word	0x00001680


	//   ....[14]....
        /*01d4*/ 	.word	0x00001690


	//   ....[15]....
        /*01d8*/ 	.word	0x000018a0


	//   ....[16]....
        /*01dc*/ 	.word	0x000018b0


	//   ....[17]....
        /*01e0*/ 	.word	0x000032e0


	//   ....[18]....
        /*01e4*/ 	.word	0x000032f0


	//   ....[19]....
        /*01e8*/ 	.word	0x00003300


	//   ....[20]....
        /*01ec*/ 	.word	0x00003500


	//   ....[21]....
        /*01f0*/ 	.word	0x00003510


	//   ....[22]....
        /*01f4*/ 	.word	0x00003520


	//   ....[23]....
        /*01f8*/ 	.word	0x00003700


	//   ....[24]....
        /*01fc*/ 	.word	0x00003710


	//   ....[25]....
        /*0200*/ 	.word	0x00003720


	//   ....[26]....
        /*0204*/ 	.word	0x00003900


	//   ....[27]....
        /*0208*/ 	.word	0x00003910


	//   ....[28]....
        /*020c*/ 	.word	0x00003920


	//   ....[29]....
        /*0210*/ 	.word	0x00003b00


	//   ....[30]....
        /*0214*/ 	.word	0x00003b10


	//   ....[31]....
        /*0218*/ 	.word	0x00003b20


	//   ....[32]....
        /*021c*/ 	.word	0x00003d30


	//   ....[33]....
        /*0220*/ 	.word	0x00003d40


	//   ....[34]....
        /*0224*/ 	.word	0x00004a70


	//   ....[35]....
        /*0228*/ 	.word	0x00004aa0


	//   ....[36]....
        /*022c*/ 	.word	0x00004af0


	//   ....[37]....
        /*0230*/ 	.word	0x00004b50


	//   ....[38]....
        /*0234*/ 	.word	0x00004bd0


	//   ....[39]....
        /*0238*/ 	.word	0x00004c20


	//   ....[40]....
        /*023c*/ 	.word	0x00004c80


	//   ....[41]....
        /*0240*/ 	.word	0x00004d00


	//   ....[42]....
        /*0244*/ 	.word	0x00004d50


	//   ....[43]....
        /*0248*/ 	.word	0x00004db0


	//   ....[44]....
        /*024c*/ 	.word	0x00004e30


	//   ....[45]....
        /*0250*/ 	.word	0x00004e80


	//   ....[46]....
        /*0254*/ 	.word	0x00004ee0


	//   ....[47]....
        /*0258*/ 	.word	0x00004f60


	//   ....[48]....
        /*025c*/ 	.word	0x00004fb0


	//   ....[49]....
        /*0260*/ 	.word	0x00005030


	//   ....[50]....
        /*0264*/ 	.word	0x000050c0


	//   ....[51]....
        /*0268*/ 	.word	0x00005130


	//   ....[52]....
        /*026c*/ 	.word	0x000051b0


	//   ....[53]....
        /*0270*/ 	.word	0x00005200


	//   ....[54]....
        /*0274*/ 	.word	0x00005260


	//   ....[55]....
        /*0278*/ 	.word	0x000052e0


	//   ....[56]....
        /*027c*/ 	.word	0x00005330


	//   ....[57]....
        /*0280*/ 	.word	0x00005390


	//   ....[58]....
        /*0284*/ 	.word	0x00005410


	//   ....[59]....
        /*0288*/ 	.word	0x00005460


	//   ....[60]....
        /*028c*/ 	.word	0x000054c0


	//   ....[61]....
        /*0290*/ 	.word	0x00005540


	//   ....[62]....
        /*0294*/ 	.word	0x00005590


	//   ....[63]....
        /*0298*/ 	.word	0x000055f0


	//   ....[64]....
        /*029c*/ 	.word	0x00005670


	//   ....[65]....
        /*02a0*/ 	.word	0x000056c0


	//   ....[66]....
        /*02a4*/ 	.word	0x00005750


	//   ....[67]....
        /*02a8*/ 	.word	0x000057e0


	//----- nvinfo : EIATTR_VRC_CTA_INIT_COUNT
	.align		4
.L_27:
        /*02ac*/ 	.byte	0x02, 0x4a
	.zero		1
	.zero		1


	//----- nvinfo : EIATTR_EXIT_INSTR_OFFSETS
	.align		4
        /*02b0*/ 	.byte	0x04, 0x1c
        /*02b2*/ 	.short	(.L_29 - .L_28)


	//   ....[0]....
.L_28:
        /*02b4*/ 	.word	0x00002550


	//   ....[1]....
        /*02b8*/ 	.word	0x00003d50


	//   ....[2]....
        /*02bc*/ 	.word	0x00004150


	//   ....[3]....
        /*02c0*/ 	.word	0x00004a10


	//----- nvinfo : EIATTR_CRS_STACK_SIZE
	.align		4
.L_29:
        /*02c4*/ 	.byte	0x04, 0x1e
        /*02c6*/ 	.short	(.L_31 - .L_30)
.L_30:
        /*02c8*/ 	.word	0x00000000


	//----- nvinfo : EIATTR_CBANK_PARAM_SIZE
	.align		4
.L_31:
        /*02cc*/ 	.byte	0x03, 0x19
        /*02ce*/ 	.short	0x002c


	//----- nvinfo : EIATTR_PARAM_CBANK
	.align		4
        /*02d0*/ 	.byte	0x04, 0x0a
        /*02d2*/ 	.short	(.L_33 - .L_32)
	.align		4
.L_32:
        /*02d4*/ 	.word	index@(.nv.constant0._Z14TC_INT_SoftmaxPaS_PiS0_iii)
        /*02d8*/ 	.short	0x0380
        /*02da*/ 	.short	0x002c


	//----- nvinfo : EIATTR_SW_WAR
	.align		4
.L_33:
        /*02dc*/ 	.byte	0x04, 0x36
        /*02de*/ 	.short	(.L_35 - .L_34)
.L_34:
        /*02e0*/ 	.word	0x00000008
.L_35:


//--------------------- .nv.callgraph             --------------------------
	.section	.nv.callgraph,"",@"SHT_CUDA_CALLGRAPH"
	.align	4
	.sectionentsize	8
	.align		4
        /*0000*/ 	.word	0x00000000
	.align		4
        /*0004*/ 	.word	0xffffffff
	.align		4
        /*0008*/ 	.word	0x00000000
	.align		4
        /*000c*/ 	.word	0xfffffffe
	.align		4
        /*0010*/ 	.word	0x00000000
	.align		4
        /*0014*/ 	.word	0xfffffffd
	.align		4
        /*0018*/ 	.word	0x00000000
	.align		4
        /*001c*/ 	.word	0xfffffffc


//--------------------- .text._Z14TC_INT_SoftmaxPaS_PiS0_iii --------------------------
	.section	.text._Z14TC_INT_SoftmaxPaS_PiS0_iii,"ax",@progbits
	.align	128
        .global         _Z14TC_INT_SoftmaxPaS_PiS0_iii
        .type           _Z14TC_INT_SoftmaxPaS_PiS0_iii,@function
        .size           _Z14TC_INT_SoftmaxPaS_PiS0_iii,(.L_x_155 - _Z14TC_INT_SoftmaxPaS_PiS0_iii)
        .other          _Z14TC_INT_SoftmaxPaS_PiS0_iii,@"STO_CUDA_ENTRY STV_DEFAULT"
_Z14TC_INT_SoftmaxPaS_PiS0_iii:
.text._Z14TC_INT_SoftmaxPaS_PiS0_iii:
[----:B------:R-:W-:Y:S01]  /*0000*/  LDC R1, c[0x0][0x37c] ;  /* 0x0000df00ff017b82 */ /* 0x000fe20000000800 */
[----:B------:R-:W0:Y:S01]  /*0010*/  S2R R3, SR_TID.X ;  /* 0x0000000000037919 */ /* 0x000e220000002100 */
[----:B------:R-:W1:Y:S01]  /*0020*/  LDCU UR4, c[0x0][0x360] ;  /* 0x00006c00ff0477ac */ /* 0x000e620008000800 */
[----:B------:R-:W-:Y:S01]  /*0030*/  BSSY B0, `(.L_x_0) ;  /* 0x000024c000007945 */ /* 0x000fe20003800000 */
[----:B------:R-:W2:Y:S01]  /*0040*/  S2R R5, SR_CTAID.X ;  /* 0x0000000000057919 */ /* 0x000ea20000002500 */
[----:B------:R-:W3:Y:S01]  /*0050*/  LDCU UR5, c[0x0][0x3a4] ;  /* 0x00007480ff0577ac */ /* 0x000ee20008000800 */
[----:B------:R-:W4:Y:S01]  /*0060*/  LDCU.64 UR6, c[0x0][0x358] ;  /* 0x00006b00ff0677ac */ /* 0x000f220008000a00 */
[----:B-1----:R-:W-:Y:S01]  /*0070*/  USHF.R.U32.HI UR4, URZ, 0x5, UR4 ;  /* 0x00000005ff047899 */ /* 0x002fe20008011604 */
[----:B0-----:R-:W-:-:S05]  /*0080*/  SHF.R.U32.HI R4, RZ, 0x5, R3 ;  /* 0x00000005ff047819 */ /* 0x001fca0000011603 */
[----:B--2---:R-:W-:Y:S01]  /*0090*/  IMAD R4, R5, UR4, R4 ;  /* 0x0000000405047c24 */ /* 0x004fe2000f8e0204 */
[----:B------:R-:W-:-:S04]  /*00a0*/  LOP3.LUT R5, R3, 0x1f, RZ, 0xc0, !PT ;  /* 0x0000001f03057812 */ /* 0x000fc800078ec0ff */
[----:B---3--:R-:W-:-:S13]  /*00b0*/  ISETP.GE.AND P0, PT, R4, UR5, PT ;  /* 0x0000000504007c0c */ /* 0x008fda000bf06270 */
[----:B----4-:R-:W-:Y:S05]  /*00c0*/  @P0 BRA `(.L_x_1) ;  /* 0x0000002400080947 */ /* 0x010fea0003800000 */
[----:B------:R-:W0:Y:S01]  /*00d0*/  LDC R9, c[0x0][0x3a0] ;  /* 0x0000e800ff097b82 */ /* 0x000e220000000800 */
[----:B------:R-:W-:Y:S01]  /*00e0*/  BSSY.RECONVERGENT B1, `(.L_x_2) ;  /* 0x00000d3000017945 */ /* 0x000fe20003800200 */
[----:B------:R-:W-:Y:S01]  /*00f0*/  HFMA2 R15, -RZ, RZ, 0, 0 ;  /* 0x00000000ff0f7431 */ /* 0x000fe200000001ff */
[----:B------:R-:W-:Y:S02]  /*0100*/  MOV R14, 0xff800000 ;  /* 0xff800000000e7802 */ /* 0x000fe40000000f00 */
[-C--:B0-----:R-:W-:Y:S01]  /*0110*/  ISETP.GE.AND P0, PT, R5, R9.reuse, PT ;  /* 0x000000090500720c */ /* 0x081fe20003f06270 */
[----:B------:R-:W-:-:S05]  /*0120*/  IMAD R6, R4, R9, RZ ;  /* 0x0000000904067224 */ /* 0x000fca00078e02ff */
[----:B------:R-:W-:-:S07]  /*0130*/  SHF.R.S32.HI R7, RZ, 0x1f, R6 ;  /* 0x0000001fff077819 */ /* 0x000fce0000011406 */
[----:B------:R-:W-:Y:S05]  /*0140*/  @P0 BRA `(.L_x_3) ;  /* 0x0000000c00300947 */ /* 0x000fea0003800000 */
[----:B------:R-:W-:Y:S01]  /*0150*/  LOP3.LUT R2, RZ, R5, RZ, 0x33, !PT ;  /* 0x00000005ff027212 */ /* 0x000fe200078e33ff */
[----:B------:R-:W-:Y:S01]  /*0160*/  BSSY.RECONVERGENT B2, `(.L_x_4) ;  /* 0x0000073000027945 */ /* 0x000fe20003800200 */
[----:B------:R-:W-:Y:S02]  /*0170*/  MOV R14, 0xff800000 ;  /* 0xff800000000e7802 */ /* 0x000fe40000000f00 */
[----:B------:R-:W-:Y:S02]  /*0180*/  IADD3 R2, PT, PT, R2, R9, RZ ;  /* 0x0000000902027210 */ /* 0x000fe40007ffe0ff */
[----:B------:R-:W-:Y:S02]  /*0190*/  MOV R15, RZ ;  /* 0x000000ff000f7202 */ /* 0x000fe40000000f00 */
[----:B------:R-:W-:Y:S02]  /*01a0*/  ISETP.GE.U32.AND P0, PT, R2, 0x60, PT ;  /* 0x000000600200780c */ /* 0x000fe40003f06070 */
[----:B------:R-:W-:-:S02]  /*01b0*/  MOV R0, R5 ;  /* 0x0000000500007202 */ /* 0x000fc40000000f00 */
[----:B------:R-:W-:-:S09]  /*01c0*/  LEA.HI R10, R2, 0x1, RZ, 0x1b ;  /* 0x00000001020a7811 */ /* 0x000fd200078fd8ff */
[----:B------:R-:W-:Y:S05]  /*01d0*/  @!P0 BRA `(.L_x_5) ;  /* 0x0000000400ac8947 */ /* 0x000fea0003800000 */
[----:B------:R-:W0:Y:S01]  /*01e0*/  LDCU.64 UR4, c[0x0][0x380] ;  /* 0x00007000ff0477ac */ /* 0x000e220008000a00 */
[----:B------:R-:W-:Y:S01]  /*01f0*/  LOP3.LUT R11, R10, 0xffffffc, RZ, 0xc0, !PT ;  /* 0x0ffffffc0a0b7812 */ /* 0x000fe200078ec0ff */
[----:B------:R-:W-:Y:S01]  /*0200*/  HFMA2 R15, -RZ, RZ, 0, 0 ;  /* 0x00000000ff0f7431 */ /* 0x000fe200000001ff */
[----:B------:R-:W-:Y:S02]  /*0210*/  MOV R14, 0xff800000 ;  /* 0xff800000000e7802 */ /* 0x000fe40000000f00 */
[----:B------:R-:W-:Y:S02]  /*0220*/  MOV R0, R5 ;  /* 0x0000000500007202 */ /* 0x000fe40000000f00 */
[----:B------:R-:W-:Y:S02]  /*0230*/  IADD3 R11, PT, PT, -R11, RZ, RZ ;  /* 0x000000ff0b0b7210 */ /* 0x000fe40007ffe1ff */
[----:B0-----:R-:W-:-:S04]  /*0240*/  IADD3 R12, P0, P1, R6, UR4, R5 ;  /* 0x00000004060c7c10 */ /* 0x001fc8000f91e005 */
[----:B------:R-:W-:Y:S02]  /*0250*/  IADD3 R12, P2, PT, R12, 0x40, RZ ;  /* 0x000000400c0c7810 */ /* 0x000fe40007f5e0ff */
[----:B------:R-:W-:-:S04]  /*0260*/  IADD3.X R9, PT, PT, R7, UR5, RZ, P0, P1 ;  /* 0x0000000507097c10 */ /* 0x000fc800087e24ff */
[----:B------:R-:W-:-:S07]  /*0270*/  IADD3.X R9, PT, PT, RZ, R9, RZ, P2, !PT ;  /* 0x00000009ff097210 */ /* 0x000fce00017fe4ff */
.L_x_6:
[----:B------:R-:W-:-:S05]  /*0280*/  MOV R8, R12 ;  /* 0x0000000c00087202 */ /* 0x000fca0000000f00 */
[----:B------:R-:W2:Y:S04]  /*0290*/  LDG.E.S8 R19, desc[UR6][R8.64+-0x40] ;  /* 0xffffc00608137981 */ /* 0x000ea8000c1e1300 */
[----:B------:R-:W3:Y:S04]  /*02a0*/  LDG.E.S8 R21, desc[UR6][R8.64+-0x20] ;  /* 0xffffe00608157981 */ /* 0x000ee8000c1e1300 */
[----:B------:R-:W4:Y:S04]  /*02b0*/  LDG.E.S8 R16, desc[UR6][R8.64] ;  /* 0x0000000608107981 */ /* 0x000f28000c1e1300 */
[----:B------:R-:W5:Y:S01]  /*02c0*/  LDG.E.S8 R17, desc[UR6][R8.64+0x20] ;  /* 0x0000200608117981 */ /* 0x000f62000c1e1300 */
[----:B------:R-:W-:-:S02]  /*02d0*/  MOV R12, 0x3bbb989d ;  /* 0x3bbb989d000c7802 */ /* 0x000fc40000000f00 */
[----:B------:R-:W-:Y:S02]  /*02e0*/  MOV R13, 0x437c0000 ;  /* 0x437c0000000d7802 */ /* 0x000fe40000000f00 */
[----:B------:R-:W-:Y:S02]  /*02f0*/  IADD3 R11, PT, PT, R11, 0x4, RZ ;  /* 0x000000040b0b7810 */ /* 0x000fe40007ffe0ff */
[----:B------:R-:W-:Y:S02]  /*0300*/  IADD3 R0, PT, PT, R0, 0x80, RZ ;  /* 0x0000008000007810 */ /* 0x000fe40007ffe0ff */
[----:B------:R-:W-:Y:S01]  /*0310*/  ISETP.NE.AND P0, PT, R11, RZ, PT ;  /* 0x000000ff0b00720c */ /* 0x000fe20003f05270 */
[----:B--2---:R-:W0:Y:S08]  /*0320*/  I2F.S16 R19, R19 ;  /* 0x0000001300137306 */ /* 0x004e300000101400 */
[----:B---3--:R-:W1:Y:S01]  /*0330*/  I2F.S16 R21, R21 ;  /* 0x0000001500157306 */ /* 0x008e620000101400 */
[----:B0-----:R-:W-:-:S07]  /*0340*/  FMNMX R23, R19, R14, !PT ;  /* 0x0000000e13177209 */ /* 0x001fce0007800000 */
[----:B----4-:R-:W-:Y:S01]  /*0350*/  I2F.S16 R22, R16 ;  /* 0x0000001000167306 */ /* 0x010fe20000101400 */
[----:B------:R-:W-:Y:S01]  /*0360*/  FADD R27, -R23, R14 ;  /* 0x0000000e171b7221 */ /* 0x000fe20000000100 */
[----:B------:R-:W-:-:S03]  /*0370*/  FADD R25, R19, -R23 ;  /* 0x8000001713197221 */ /* 0x000fc60000000000 */
[-C--:B------:R-:W-:Y:S01]  /*0380*/  FFMA.SAT R18, R27, R12.reuse, 0.5 ;  /* 0x3f0000001b127423 */ /* 0x080fe2000000200c */
[----:B------:R-:W-:-:S03]  /*0390*/  FFMA.SAT R20, R25, R12, 0.5 ;  /* 0x3f00000019147423 */ /* 0x000fc6000000200c */
[-C--:B------:R-:W-:Y:S01]  /*03a0*/  FFMA.RM R18, R18, R13.reuse, 12582913 ;  /* 0x4b40000112127423 */ /* 0x080fe2000000400d */
[----:B------:R-:W-:-:S03]  /*03b0*/  FFMA.RM R19, R20, R13, 12582913 ;  /* 0x4b40000114137423 */ /* 0x000fc6000000400d */
[----:B------:R-:W-:Y:S01]  /*03c0*/  FADD R14, R18, -12583039 ;  /* 0xcb40007f120e7421 */ /* 0x000fe20000000000 */
[----:B------:R-:W-:-:S03]  /*03d0*/  FADD R20, R19, -12583039 ;  /* 0xcb40007f13147421 */ /* 0x000fc60000000000 */
[----:B------:R-:W-:Y:S01]  /*03e0*/  FFMA R14, R27, 1.4426950216293334961, -R14 ;  /* 0x3fb8aa3b1b0e7823 */ /* 0x000fe2000000080e */
[----:B------:R-:W-:-:S03]  /*03f0*/  FFMA R20, R25, 1.4426950216293334961, -R20 ;  /* 0x3fb8aa3b19147823 */ /* 0x000fc60000000814 */
[----:B------:R-:W-:Y:S01]  /*0400*/  FFMA R24, R27, 1.925963033500011079e-08, R14 ;  /* 0x32a570601b187823 */ /* 0x000fe2000000000e */
[----:B-1----:R-:W-:Y:S01]  /*0410*/  FMNMX R14, R23, R21, !PT ;  /* 0x00000015170e7209 */ /* 0x002fe20007800000 */
[----:B------:R-:W-:Y:S01]  /*0420*/  FFMA R20, R25, 1.925963033500011079e-08, R20 ;  /* 0x32a5706019147823 */ /* 0x000fe20000000014 */
[----:B------:R-:W-:-:S03]  /*0430*/  SHF.L.U32 R25, R18, 0x17, RZ ;  /* 0x0000001712197819 */ /* 0x000fc600000006ff */
[----:B------:R-:W0:Y:S01]  /*0440*/  MUFU.EX2 R24, R24 ;  /* 0x0000001800187308 */ /* 0x000e220000000800 */
[--C-:B------:R-:W-:Y:S01]  /*0450*/  FADD R23, R23, -R14.reuse ;  /* 0x8000000e17177221 */ /* 0x100fe20000000000 */
[----:B------:R-:W-:-:S03]  /*0460*/  FADD R21, R21, -R14 ;  /* 0x8000000e15157221 */ /* 0x000fc60000000000 */
[-C--:B------:R-:W-:Y:S01]  /*0470*/  FFMA.SAT R26, R23, R12.reuse, 0.5 ;  /* 0x3f000000171a7423 */ /* 0x080fe2000000200c */
[----:B------:R-:W-:Y:S02]  /*0480*/  FFMA.SAT R28, R21, R12, 0.5 ;  /* 0x3f000000151c7423 */ /* 0x000fe4000000200c */
[----:B------:R-:W1:Y:S01]  /*0490*/  MUFU.EX2 R20, R20 ;  /* 0x0000001400147308 */ /* 0x000e620000000800 */
[----:B------:R-:W-:Y:S01]  /*04a0*/  FFMA.RM R18, R26, R13, 12582913 ;  /* 0x4b4000011a127423 */ /* 0x000fe2000000400d */
[----:B0-----:R-:W-:-:S03]  /*04b0*/  FMUL R26, R25, R24 ;  /* 0x00000018191a7220 */ /* 0x001fc60000400000 */
[----:B------:R-:W-:Y:S01]  /*04c0*/  FADD R24, R18, -12583039 ;  /* 0xcb40007f12187421 */ /* 0x000fe20000000000 */
[----:B------:R-:W-:-:S03]  /*04d0*/  FMUL R25, R26, R15 ;  /* 0x0000000f1a197220 */ /* 0x000fc60000400000 */
[----:B------:R-:W-:Y:S01]  /*04e0*/  FFMA R26, R23, 1.4426950216293334961, -R24 ;  /* 0x3fb8aa3b171a7823 */ /* 0x000fe20000000818 */
[----:B------:R-:W-:Y:S01]  /*04f0*/  SHF.L.U32 R24, R19, 0x17, RZ ;  /* 0x0000001713187819 */ /* 0x000fe200000006ff */
[----:B------:R-:W-:Y:S01]  /*0500*/  FFMA.RM R15, R28, R13, 12582913 ;  /* 0x4b4000011c0f7423 */ /* 0x000fe2000000400d */
[----:B------:R-:W-:Y:S01]  /*0510*/  FMNMX R19, R14, R22, !PT ;  /* 0x000000160e137209 */ /* 0x000fe20007800000 */
[----:B------:R-:W-:Y:S02]  /*0520*/  FFMA R23, R23, 1.925963033500011079e-08, R26 ;  /* 0x32a5706017177823 */ /* 0x000fe4000000001a */
[----:B-1----:R-:W-:Y:S01]  /*0530*/  FFMA R16, R24, R20, R25 ;  /* 0x0000001418107223 */ /* 0x002fe20000000019 */
[----:B------:R-:W-:Y:S01]  /*0540*/  FADD R20, R15, -12583039 ;  /* 0xcb40007f0f147421 */ /* 0x000fe20000000000 */
[--C-:B------:R-:W-:Y:S01]  /*0550*/  FADD R27, R14, -R19.reuse ;  /* 0x800000130e1b7221 */ /* 0x100fe20000000000 */
[----:B------:R-:W-:Y:S01]  /*0560*/  FADD R25, R22, -R19 ;  /* 0x8000001316197221 */ /* 0x000fe20000000000 */
[----:B------:R-:W0:Y:S01]  /*0570*/  MUFU.EX2 R23, R23 ;  /* 0x0000001700177308 */ /* 0x000e220000000800 */
[----:B------:R-:W-:Y:S01]  /*0580*/  FFMA R20, R21, 1.4426950216293334961, -R20 ;  /* 0x3fb8aa3b15147823 */ /* 0x000fe20000000814 */
[-C--:B------:R-:W-:Y:S01]  /*0590*/  FFMA.SAT R14, R27, R12.reuse, 0.5 ;  /* 0x3f0000001b0e7423 */ /* 0x080fe2000000200c */
[----:B------:R-:W-:-:S02]  /*05a0*/  FFMA.SAT R26, R25, R12, 0.5 ;  /* 0x3f000000191a7423 */ /* 0x000fc4000000200c */
[----:B------:R-:W-:Y:S01]  /*05b0*/  FFMA R20, R21, 1.925963033500011079e-08, R20 ;  /* 0x32a5706015147823 */ /* 0x000fe20000000014 */
[-C--:B------:R-:W-:Y:S01]  /*05c0*/  FFMA.RM R21, R14, R13.reuse, 12582913 ;  /* 0x4b4000010e157423 */ /* 0x080fe2000000400d */
[----:B------:R-:W-:Y:S01]  /*05d0*/  SHF.L.U32 R14, R18, 0x17, RZ ;  /* 0x00000017120e7819 */ /* 0x000fe200000006ff */
[----:B-----5:R-:W1:Y:S01]  /*05e0*/  I2F.S16 R24, R17 ;  /* 0x0000001100187306 */ /* 0x020e620000101400 */
[----:B------:R-:W-:Y:S01]  /*05f0*/  FFMA.RM R18, R26, R13, 12582913 ;  /* 0x4b4000011a127423 */ /* 0x000fe2000000400d */
[C---:B------:R-:W-:Y:S01]  /*0600*/  FADD R22, R21.reuse, -12583039 ;  /* 0xcb40007f15167421 */ /* 0x040fe20000000000 */
[----:B------:R-:W-:-:S03]  /*0610*/  SHF.L.U32 R21, R21, 0x17, RZ ;  /* 0x0000001715157819 */ /* 0x000fc600000006ff */
[C---:B------:R-:W-:Y:S02]  /*0620*/  FFMA R22, R27.reuse, 1.4426950216293334961, -R22 ;  /* 0x3fb8aa3b1b167823 */ /* 0x040fe40000000816 */
[----:B------:R-:W2:Y:S01]  /*0630*/  MUFU.EX2 R20, R20 ;  /* 0x0000001400147308 */ /* 0x000ea20000000800 */
[----:B0-----:R-:W-:Y:S01]  /*0640*/  FMUL R23, R14, R23 ;  /* 0x000000170e177220 */ /* 0x001fe20000400000 */
[----:B------:R-:W-:Y:S01]  /*0650*/  FADD R14, R18, -12583039 ;  /* 0xcb40007f120e7421 */ /* 0x000fe20000000000 */
[----:B------:R-:W-:Y:S02]  /*0660*/  FFMA R22, R27, 1.925963033500011079e-08, R22 ;  /* 0x32a570601b167823 */ /* 0x000fe40000000016 */
[----:B------:R-:W-:Y:S01]  /*0670*/  FMUL R23, R16, R23 ;  /* 0x0000001710177220 */ /* 0x000fe20000400000 */
[----:B------:R-:W-:Y:S01]  /*0680*/  FFMA R26, R25, 1.4426950216293334961, -R14 ;  /* 0x3fb8aa3b191a7823 */ /* 0x000fe2000000080e */
[----:B-1----:R-:W-:Y:S02]  /*0690*/  FMNMX R14, R19, R24, !PT ;  /* 0x00000018130e7209 */ /* 0x002fe40007800000 */
[----:B------:R-:W0:Y:S01]  /*06a0*/  MUFU.EX2 R22, R22 ;  /* 0x0000001600167308 */ /* 0x000e220000000800 */
[----:B------:R-:W-:Y:S01]  /*06b0*/  FFMA R17, R25, 1.925963033500011079e-08, R26 ;  /* 0x32a5706019117823 */ /* 0x000fe2000000001a */
[----:B------:R-:W-:Y:S01]  /*06c0*/  SHF.L.U32 R16, R15, 0x17, RZ ;  /* 0x000000170f107819 */ /* 0x000fe200000006ff */
[--C-:B------:R-:W-:Y:S01]  /*06d0*/  FADD R19, R19, -R14.reuse ;  /* 0x8000000e13137221 */ /* 0x100fe20000000000 */
[----:B------:R-:W-:-:S03]  /*06e0*/  FADD R25, R24, -R14 ;  /* 0x8000000e18197221 */ /* 0x000fc60000000000 */
[-C--:B------:R-:W-:Y:S01]  /*06f0*/  FFMA.SAT R24, R19, R12.reuse, 0.5 ;  /* 0x3f00000013187423 */ /* 0x080fe2000000200c */
[----:B------:R-:W-:Y:S01]  /*0700*/  FFMA.SAT R26, R25, R12, 0.5 ;  /* 0x3f000000191a7423 */ /* 0x000fe2000000200c */
[----:B------:R-:W1:Y:S01]  /*0710*/  MUFU.EX2 R17, R17 ;  /* 0x0000001100117308 */ /* 0x000e620000000800 */
[----:B--2---:R-:W-:Y:S01]  /*0720*/  FFMA R16, R16, R20, R23 ;  /* 0x0000001410107223 */ /* 0x004fe20000000017 */
[-C--:B------:R-:W-:Y:S01]  /*0730*/  FFMA.RM R12, R24, R13.reuse, 12582913 ;  /* 0x4b400001180c7423 */ /* 0x080fe2000000400d */
[----:B------:R-:W-:-:S03]  /*0740*/  FFMA.RM R13, R26, R13, 12582913 ;  /* 0x4b4000011a0d7423 */ /* 0x000fc6000000400d */
[C---:B------:R-:W-:Y:S01]  /*0750*/  FADD R24, R12.reuse, -12583039 ;  /* 0xcb40007f0c187421 */ /* 0x040fe20000000000 */
[----:B------:R-:W-:Y:S01]  /*0760*/  FADD R26, R13, -12583039 ;  /* 0xcb40007f0d1a7421 */ /* 0x000fe20000000000 */
[----:B0-----:R-:W-:Y:S01]  /*0770*/  FMUL R21, R21, R22 ;  /* 0x0000001615157220 */ /* 0x001fe20000400000 */
[----:B------:R-:W-:Y:S01]  /*0780*/  SHF.L.U32 R12, R12, 0x17, RZ ;  /* 0x000000170c0c7819 */ /* 0x000fe200000006ff */
[----:B------:R-:W-:Y:S01]  /*0790*/  FFMA R24, R19, 1.4426950216293334961, -R24 ;  /* 0x3fb8aa3b13187823 */ /* 0x000fe20000000818 */
[----:B------:R-:W-:Y:S01]  /*07a0*/  FFMA R26, R25, 1.4426950216293334961, -R26 ;  /* 0x3fb8aa3b191a7823 */ /* 0x000fe2000000081a */
[----:B------:R-:W-:Y:S02]  /*07b0*/  FMUL R16, R16, R21 ;  /* 0x0000001510107220 */ /* 0x000fe40000400000 */
[----:B------:R-:W-:Y:S01]  /*07c0*/  FFMA R24, R19, 1.925963033500011079e-08, R24 ;  /* 0x32a5706013187823 */ /* 0x000fe20000000018 */
[----:B------:R-:W-:Y:S01]  /*07d0*/  FFMA R26, R25, 1.925963033500011079e-08, R26 ;  /* 0x32a57060191a7823 */ /* 0x000fe2000000001a */
[----:B------:R-:W-:-:S02]  /*07e0*/  SHF.L.U32 R19, R18, 0x17, RZ ;  /* 0x0000001712137819 */ /* 0x000fc400000006ff */
[----:B------:R-:W0:Y:S03]  /*07f0*/  MUFU.EX2 R15, R24 ;  /* 0x00000018000f7308 */ /* 0x000e260000000800 */
[----:B-1----:R-:W-:-:S05]  /*0800*/  FFMA R16, R19, R17, R16 ;  /* 0x0000001113107223 */ /* 0x002fca0000000010 */
[----:B------:R-:W1:Y:S01]  /*0810*/  MUFU.EX2 R26, R26 ;  /* 0x0000001a001a7308 */ /* 0x000e620000000800 */
[----:B0-----:R-:W-:Y:S01]  /*0820*/  FMUL R15, R12, R15 ;  /* 0x0000000f0c0f7220 */ /* 0x001fe20000400000 */
[----:B------:R-:W-:Y:S02]  /*0830*/  IADD3 R12, P1, PT, R8, 0x80, RZ ;  /* 0x00000080080c7810 */ /* 0x000fe40007f3e0ff */
[----:B------:R-:W-:Y:S01]  /*0840*/  SHF.L.U32 R8, R13, 0x17, RZ ;  /* 0x000000170d087819 */ /* 0x000fe200000006ff */
[----:B------:R-:W-:Y:S01]  /*0850*/  FMUL R15, R16, R15 ;  /* 0x0000000f100f7220 */ /* 0x000fe20000400000 */
[----:B------:R-:W-:-:S03]  /*0860*/  IADD3.X R9, PT, PT, RZ, R9, RZ, P1, !PT ;  /* 0x00000009ff097210 */ /* 0x000fc60000ffe4ff */
[----:B-1----:R-:W-:Y:S01]  /*0870*/  FFMA R15, R8, R26, R15 ;  /* 0x0000001a080f7223 */ /* 0x002fe2000000000f */
[----:B------:R-:W-:Y:S06]  /*0880*/  @P0 BRA `(.L_x_6) ;  /* 0xfffffff8007c0947 */ /* 0x000fec000383ffff */
.L_x_5:
[----:B------:R-:W-:Y:S05]  /*0890*/  BSYNC.RECONVERGENT B2 ;  /* 0x0000000000027941 */ /* 0x000fea0003800200 */
.L_x_4:
[----:B------:R-:W0:Y:S01]  /*08a0*/  LDCU.64 UR4, c[0x0][0x380] ;  /* 0x00007000ff0477ac */ /* 0x000e220008000a00 */
[----:B------:R-:W-:Y:S02]  /*08b0*/  LOP3.LUT P0, R10, R10, 0x3, RZ, 0xc0, !PT ;  /* 0x000000030a0a7812 */ /* 0x000fe4000780c0ff */
[----:B0-----:R-:W-:-:S04]  /*08c0*/  IADD3 R9, P1, PT, R6, UR4, RZ ;  /* 0x0000000406097c10 */ /* 0x001fc8000ff3e0ff */
[----:B------:R-:W-:-:S07]  /*08d0*/  IADD3.X R20, PT, PT, R7, UR5, RZ, P1, !PT ;  /* 0x0000000507147c10 */ /* 0x000fce0008ffe4ff */
[----:B------:R-:W-:Y:S05]  /*08e0*/  @!P0 BRA `(.L_x_3) ;  /* 0x0000000400488947 */ /* 0x000fea0003800000 */
[----:B------:R-:W-:Y:S01]  /*08f0*/  ISETP.NE.AND P1, PT, R10, 0x1, PT ;  /* 0x000000010a00780c */ /* 0x000fe20003f25270 */
[----:B------:R-:W-:Y:S01]  /*0900*/  BSSY.RECONVERGENT B2, `(.L_x_7) ;  /* 0x0000034000027945 */ /* 0x000fe20003800200 */
[----:B------:R-:W-:-:S11]  /*0910*/  LOP3.LUT P0, RZ, R2, 0x20, RZ, 0xc0, !PT ;  /* 0x0000002002ff7812 */ /* 0x000fd6000780c0ff */
[----:B------:R-:W-:Y:S05]  /*0920*/  @!P1 BRA `(.L_x_8) ;  /* 0x0000000000c49947 */ /* 0x000fea0003800000 */
[----:B------:R-:W-:-:S04]  /*0930*/  IADD3 R16, P1, PT, R0, R9, RZ ;  /* 0x0000000900107210 */ /* 0x000fc80007f3e0ff */
[----:B------:R-:W-:-:S05]  /*0940*/  IADD3.X R17, PT, PT, RZ, R20, RZ, P1, !PT ;  /* 0x00000014ff117210 */ /* 0x000fca0000ffe4ff */
[----:B------:R-:W2:Y:S04]  /*0950*/  LDG.E.S8 R2, desc[UR6][R16.64] ;  /* 0x0000000610027981 */ /* 0x000ea8000c1e1300 */
[----:B------:R-:W3:Y:S01]  /*0960*/  LDG.E.S8 R22, desc[UR6][R16.64+0x20] ;  /* 0x0000200610167981 */ /* 0x000ee2000c1e1300 */
[----:B------:R-:W-:Y:S01]  /*0970*/  HFMA2 R11, -RZ, RZ, 0.96630859375, -0.0022525787353515625 ;  /* 0x3bbb989dff0b7431 */ /* 0x000fe200000001ff */
[----:B------:R-:W-:Y:S02]  /*0980*/  MOV R10, 0x437c0000 ;  /* 0x437c0000000a7802 */ /* 0x000fe40000000f00 */
[----:B------:R-:W-:Y:S01]  /*0990*/  IADD3 R0, PT, PT, R0, 0x40, RZ ;  /* 0x0000004000007810 */ /* 0x000fe20007ffe0ff */
[----:B--2---:R-:W0:Y:S08]  /*09a0*/  I2F.S16 R13, R2 ;  /* 0x00000002000d7306 */ /* 0x004e300000101400 */
[----:B---3--:R-:W1:Y:S01]  /*09b0*/  I2F.S16 R22, R22 ;  /* 0x0000001600167306 */ /* 0x008e620000101400 */
[----:B0-----:R-:W-:-:S05]  /*09c0*/  FMNMX R19, R14, R13, !PT ;  /* 0x0000000d0e137209 */ /* 0x001fca0007800000 */
[--C-:B------:R-:W-:Y:S01]  /*09d0*/  FADD R18, R14, -R19.reuse ;  /* 0x800000130e127221 */ /* 0x100fe20000000000 */
[----:B------:R-:W-:Y:S01]  /*09e0*/  FADD R12, R13, -R19 ;  /* 0x800000130d0c7221 */ /* 0x000fe20000000000 */
[----:B-1----:R-:W-:Y:S02]  /*09f0*/  FMNMX R14, R19, R22, !PT ;  /* 0x00000016130e7209 */ /* 0x002fe40007800000 */
[----:B------:R-:W-:-:S04]  /*0a00*/  FFMA.SAT R21, R18, R11, 0.5 ;  /* 0x3f00000012157423 */ /* 0x000fc8000000200b */
[-C--:B------:R-:W-:Y:S01]  /*0a10*/  FFMA.RM R8, R21, R10.reuse, 12582913 ;  /* 0x4b40000115087423 */ /* 0x080fe2000000400a */
[----:B------:R-:W-:Y:S01]  /*0a20*/  FFMA.SAT R21, R12, R11, 0.5 ;  /* 0x3f0000000c157423 */ /* 0x000fe2000000200b */
[----:B------:R-:W-:Y:S02]  /*0a30*/  FADD R16, R19, -R14 ;  /* 0x8000000e13107221 */ /* 0x000fe40000000000 */
[C---:B------:R-:W-:Y:S01]  /*0a40*/  FADD R13, R8.reuse, -12583039 ;  /* 0xcb40007f080d7421 */ /* 0x040fe20000000000 */
[----:B------:R-:W-:Y:S01]  /*0a50*/  FFMA.RM R2, R21, R10, 12582913 ;  /* 0x4b40000115027423 */ /* 0x000fe2000000400a */
[----:B------:R-:W-:Y:S02]  /*0a60*/  SHF.L.U32 R8, R8, 0x17, RZ ;  /* 0x0000001708087819 */ /* 0x000fe400000006ff */
[----:B------:R-:W-:Y:S01]  /*0a70*/  FFMA R13, R18, 1.4426950216293334961, -R13 ;  /* 0x3fb8aa3b120d7823 */ /* 0x000fe2000000080d */
[----:B------:R-:W-:-:S03]  /*0a80*/  FADD R19, R2, -12583039 ;  /* 0xcb40007f02137421 */ /* 0x000fc60000000000 */
[----:B------:R-:W-:Y:S01]  /*0a90*/  FFMA R17, R18, 1.925963033500011079e-08, R13 ;  /* 0x32a5706012117823 */ /* 0x000fe2000000000d */
[-C--:B------:R-:W-:Y:S01]  /*0aa0*/  FFMA.SAT R13, R16, R11.reuse, 0.5 ;  /* 0x3f000000100d7423 */ /* 0x080fe2000000200b */
[----:B------:R-:W-:Y:S01]  /*0ab0*/  FADD R18, R22, -R14 ;  /* 0x8000000e16127221 */ /* 0x000fe20000000000 */
[----:B------:R-:W-:Y:S02]  /*0ac0*/  FFMA R19, R12, 1.4426950216293334961, -R19 ;  /* 0x3fb8aa3b0c137823 */ /* 0x000fe40000000813 */
[-C--:B------:R-:W-:Y:S01]  /*0ad0*/  FFMA.RM R13, R13, R10.reuse, 12582913 ;  /* 0x4b4000010d0d7423 */ /* 0x080fe2000000400a */
[----:B------:R-:W-:Y:S01]  /*0ae0*/  FFMA.SAT R21, R18, R11, 0.5 ;  /* 0x3f00000012157423 */ /* 0x000fe2000000200b */
[----:B------:R-:W-:Y:S01]  /*0af0*/  FFMA R11, R12, 1.925963033500011079e-08, R19 ;  /* 0x32a570600c0b7823 */ /* 0x000fe20000000013 */
[----:B------:R-:W0:Y:S01]  /*0b00*/  MUFU.EX2 R17, R17 ;  /* 0x0000001100117308 */ /* 0x000e220000000800 */
[----:B------:R-:W-:Y:S01]  /*0b10*/  FADD R19, R13, -12583039 ;  /* 0xcb40007f0d137421 */ /* 0x000fe20000000000 */
[----:B------:R-:W-:Y:S01]  /*0b20*/  FFMA.RM R10, R21, R10, 12582913 ;  /* 0x4b400001150a7423 */ /* 0x000fe2000000400a */
[----:B------:R-:W-:-:S02]  /*0b30*/  SHF.L.U32 R13, R13, 0x17, RZ ;  /* 0x000000170d0d7819 */ /* 0x000fc400000006ff */
[----:B------:R-:W-:Y:S01]  /*0b40*/  FFMA R19, R16, 1.4426950216293334961, -R19 ;  /* 0x3fb8aa3b10137823 */ /* 0x000fe20000000813 */
[----:B------:R-:W-:Y:S02]  /*0b50*/  FADD R21, R10, -12583039 ;  /* 0xcb40007f0a157421 */ /* 0x000fe40000000000 */
[----:B------:R-:W1:Y:S01]  /*0b60*/  MUFU.EX2 R11, R11 ;  /* 0x0000000b000b7308 */ /* 0x000e620000000800 */
[----:B------:R-:W-:Y:S01]  /*0b70*/  FFMA R19, R16, 1.925963033500011079e-08, R19 ;  /* 0x32a5706010137823 */ /* 0x000fe20000000013 */
[----:B------:R-:W-:-:S04]  /*0b80*/  FFMA R21, R18, 1.4426950216293334961, -R21 ;  /* 0x3fb8aa3b12157823 */ /* 0x000fc80000000815 */
[----:B------:R-:W-:Y:S02]  /*0b90*/  FFMA R21, R18, 1.925963033500011079e-08, R21 ;  /* 0x32a5706012157823 */ /* 0x000fe40000000015 */
[----:B------:R-:W2:Y:S01]  /*0ba0*/  MUFU.EX2 R12, R19 ;  /* 0x00000013000c7308 */ /* 0x000ea20000000800 */
[----:B0-----:R-:W-:-:S04]  /*0bb0*/  FMUL R8, R8, R17 ;  /* 0x0000001108087220 */ /* 0x001fc80000400000 */
[----:B------:R-:W-:Y:S01]  /*0bc0*/  FMUL R8, R15, R8 ;  /* 0x000000080f087220 */ /* 0x000fe20000400000 */
[----:B------:R-:W-:Y:S02]  /*0bd0*/  SHF.L.U32 R15, R2, 0x17, RZ ;  /* 0x00000017020f7819 */ /* 0x000fe400000006ff */
[----:B------:R-:W0:Y:S03]  /*0be0*/  MUFU.EX2 R21, R21 ;  /* 0x0000001500157308 */ /* 0x000e260000000800 */
[----:B-1----:R-:W-:Y:S01]  /*0bf0*/  FFMA R8, R15, R11, R8 ;  /* 0x0000000b0f087223 */ /* 0x002fe20000000008 */
[----:B------:R-:W-:Y:S01]  /*0c00*/  SHF.L.U32 R15, R10, 0x17, RZ ;  /* 0x000000170a0f7819 */ /* 0x000fe200000006ff */
[----:B--2---:R-:W-:-:S04]  /*0c10*/  FMUL R13, R13, R12 ;  /* 0x0000000c0d0d7220 */ /* 0x004fc80000400000 */
[----:B------:R-:W-:-:S04]  /*0c20*/  FMUL R8, R8, R13 ;  /* 0x0000000d08087220 */ /* 0x000fc80000400000 */
[----:B0-----:R-:W-:-:S07]  /*0c30*/  FFMA R15, R15, R21, R8 ;  /* 0x000000150f0f7223 */ /* 0x001fce0000000008 */
.L_x_8:
[----:B------:R-:W-:Y:S05]  /*0c40*/  BSYNC.RECONVERGENT B2 ;  /* 0x0000000000027941 */ /* 0x000fea0003800200 */
.L_x_7:
[----:B------:R-:W-:Y:S05]  /*0c50*/  @P0 BRA `(.L_x_3) ;  /* 0x00000000006c0947 */ /* 0x000fea0003800000 */
[----:B------:R-:W-:-:S04]  /*0c60*/  IADD3 R8, P0, PT, R0, R9, RZ ;  /* 0x0000000900087210 */ /* 0x000fc80007f1e0ff */
[----:B------:R-:W-:-:S05]  /*0c70*/  IADD3.X R9, PT, PT, RZ, R20, RZ, P0, !PT ;  /* 0x00000014ff097210 */ /* 0x000fca00007fe4ff */
[----:B------:R-:W2:Y:S01]  /*0c80*/  LDG.E.S8 R8, desc[UR6][R8.64] ;  /* 0x0000000608087981 */ /* 0x000ea2000c1e1300 */
[----:B------:R-:W-:Y:S01]  /*0c90*/  HFMA2 R13, -RZ, RZ, 0.96630859375, -0.0022525787353515625 ;  /* 0x3bbb989dff0d7431 */ /* 0x000fe200000001ff */
[----:B--2---:R-:W0:Y:S02]  /*0ca0*/  I2F.S16 R11, R8 ;  /* 0x00000008000b7306 */ /* 0x004e240000101400 */
[----:B0-----:R-:W-:-:S05]  /*0cb0*/  FMNMX R0, R14, R11, !PT ;  /* 0x0000000b0e007209 */ /* 0x001fca0007800000 */
[--C-:B------:R-:W-:Y:S01]  /*0cc0*/  FADD R2, R14, -R0.reuse ;  /* 0x800000000e027221 */ /* 0x100fe20000000000 */
[----:B------:R-:W-:Y:S01]  /*0cd0*/  MOV R14, 0x437c0000 ;  /* 0x437c0000000e7802 */ /* 0x000fe20000000f00 */
[----:B------:R-:W-:Y:S02]  /*0ce0*/  FADD R12, R11, -R0 ;  /* 0x800000000b0c7221 */ /* 0x000fe40000000000 */
[-C--:B------:R-:W-:Y:S02]  /*0cf0*/  FFMA.SAT R10, R2, R13.reuse, 0.5 ;  /* 0x3f000000020a7423 */ /* 0x080fe4000000200d */
[----:B------:R-:W-:Y:S02]  /*0d00*/  FFMA.SAT R13, R12, R13, 0.5 ;  /* 0x3f0000000c0d7423 */ /* 0x000fe4000000200d */
[-C--:B------:R-:W-:Y:S02]  /*0d10*/  FFMA.RM R10, R10, R14.reuse, 12582913 ;  /* 0x4b4000010a0a7423 */ /* 0x080fe4000000400e */
[----:B------:R-:W-:Y:S01]  /*0d20*/  FFMA.RM R13, R13, R14, 12582913 ;  /* 0x4b4000010d0d7423 */ /* 0x000fe2000000400e */
[----:B------:R-:W-:Y:S01]  /*0d30*/  MOV R14, R0 ;  /* 0x00000000000e7202 */ /* 0x000fe20000000f00 */
[C---:B------:R-:W-:Y:S01]  /*0d40*/  FADD R11, R10.reuse, -12583039 ;  /* 0xcb40007f0a0b7421 */ /* 0x040fe20000000000 */
[----:B------:R-:W-:Y:S01]  /*0d50*/  SHF.L.U32 R10, R10, 0x17, RZ ;  /* 0x000000170a0a7819 */ /* 0x000fe200000006ff */
[C---:B------:R-:W-:Y:S01]  /*0d60*/  FADD R9, R13.reuse, -12583039 ;  /* 0xcb40007f0d097421 */ /* 0x040fe20000000000 */
[----:B------:R-:W-:Y:S01]  /*0d70*/  SHF.L.U32 R13, R13, 0x17, RZ ;  /* 0x000000170d0d7819 */ /* 0x000fe200000006ff */
[----:B------:R-:W-:-:S02]  /*0d80*/  FFMA R11, R2, 1.4426950216293334961, -R11 ;  /* 0x3fb8aa3b020b7823 */ /* 0x000fc4000000080b */
[----:B------:R-:W-:Y:S02]  /*0d90*/  FFMA R9, R12, 1.4426950216293334961, -R9 ;  /* 0x3fb8aa3b0c097823 */ /* 0x000fe40000000809 */
[----:B------:R-:W-:Y:S02]  /*0da0*/  FFMA R11, R2, 1.925963033500011079e-08, R11 ;  /* 0x32a57060020b7823 */ /* 0x000fe4000000000b */
[----:B------:R-:W-:-:S04]  /*0db0*/  FFMA R9, R12, 1.925963033500011079e-08, R9 ;  /* 0x32a570600c097823 */ /* 0x000fc80000000009 */
[----:B------:R-:W0:Y:S08]  /*0dc0*/  MUFU.EX2 R11, R11 ;  /* 0x0000000b000b7308 */ /* 0x000e300000000800 */
[----:B------:R-:W1:Y:S01]  /*0dd0*/  MUFU.EX2 R9, R9 ;  /* 0x0000000900097308 */ /* 0x000e620000000800 */
[----:B0-----:R-:W-:-:S04]  /*0de0*/  FMUL R10, R10, R11 ;  /* 0x0000000b0a0a7220 */ /* 0x001fc80000400000 */
[----:B------:R-:W-:-:S04]  /*0df0*/  FMUL R10, R15, R10 ;  /* 0x0000000a0f0a7220 */ /* 0x000fc80000400000 */
[----:B-1----:R-:W-:-:S07]  /*0e00*/  FFMA R15, R13, R9, R10 ;  /* 0x000000090d0f7223 */ /* 0x002fce000000000a */
.L_x_3:
[----:B------:R-:W-:Y:S05]  /*0e10*/  BSYNC.RECONVERGENT B1 ;  /* 0x0000000000017941 */ /* 0x000fea0003800200 */
.L_x_2:
[----:B------:R-:W-:-:S03]  /*0e20*/  UMOV UR4, 0xffffffff ;  /* 0xffffffff00047882 */ /* 0x000fc60000000000 */
[----:B------:R-:W-:Y:S05]  /*0e30*/  BRA.DIV UR4, `(.L_x_9) ;  /* 0x0000003a04f87947 */ /* 0x000fea000b800000 */
[----:B------:R0:W1:Y:S01]  /*0e40*/  SHFL.DOWN PT, R9, R14, 0x10, 0x1f ;  /* 0x0a001f000e097f89 */ /* 0x00006200000e0000 */
[----:B------:R-:W-:-:S03]  /*0e50*/  NOP ;  /* 0x0000000000007918 */ /* 0x000fc60000000000 */
[----:B------:R0:W2:Y:S02]  /*0e60*/  SHFL.DOWN PT, R16, R15, 0x10, 0x1f ;  /* 0x0a001f000f107f89 */ /* 0x0000a400000e0000 */
.L_x_89:
[----:B-1----:R-:W-:Y:S01]  /*0e70*/  FSETP.GEU.AND P0, PT, R14, R9, PT ;  /* 0x000000090e00720b */ /* 0x002fe20003f0e000 */
[----:B------:R-:W-:Y:S01]  /*0e80*/  BSSY.RECONVERGENT B1, `(.L_x_10) ;  /* 0x000001b000017945 */ /* 0x000fe20003800200 */
[----:B------:R-:W-:Y:S01]  /*0e90*/  HFMA2 R8, -RZ, RZ, 0.96630859375, -0.0022525787353515625 ;  /* 0x3bbb989dff087431 */ /* 0x000fe200000001ff */
[----:B--2---:R-:W-:Y:S02]  /*0ea0*/  MOV R2, R16 ;  /* 0x0000001000027202 */ /* 0x004fe40000000f00 */
[----:B------:R-:W-:-:S08]  /*0eb0*/  MOV R0, 0x437c0000 ;  /* 0x437c000000007802 */ /* 0x000fd00000000f00 */
[----:B------:R-:W-:Y:S05]  /*0ec0*/  @P0 BRA `(.L_x_11) ;  /* 0x00000000002c0947 */ /* 0x000fea0003800000 */
[----:B------:R-:W-:-:S04]  /*0ed0*/  FADD R11, -R9, R14 ;  /* 0x0000000e090b7221 */ /* 0x000fc80000000100 */
[----:B------:R-:W-:-:S04]  /*0ee0*/  FFMA.SAT R13, R11, R8, 0.5 ;  /* 0x3f0000000b0d7423 */ /* 0x000fc80000002008 */
[----:B------:R-:W-:-:S04]  /*0ef0*/  FFMA.RM R13, R13, R0, 12582913 ;  /* 0x4b4000010d0d7423 */ /* 0x000fc80000004000 */
[C---:B------:R-:W-:Y:S01]  /*0f00*/  FADD R10, R13.reuse, -12583039 ;  /* 0xcb40007f0d0a7421 */ /* 0x040fe20000000000 */
[----:B------:R-:W-:-:S03]  /*0f10*/  SHF.L.U32 R13, R13, 0x17, RZ ;  /* 0x000000170d0d7819 */ /* 0x000fc600000006ff */
[----:B------:R-:W-:-:S04]  /*0f20*/  FFMA R10, R11, 1.4426950216293334961, -R10 ;  /* 0x3fb8aa3b0b0a7823 */ /* 0x000fc8000000080a */
[----:B------:R-:W-:-:S06]  /*0f30*/  FFMA R10, R11, 1.925963033500011079e-08, R10 ;  /* 0x32a570600b0a7823 */ /* 0x000fcc000000000a */
[----:B------:R-:W1:Y:S02]  /*0f40*/  MUFU.EX2 R10, R10 ;  /* 0x0000000a000a7308 */ /* 0x000e640000000800 */
[----:B-1----:R-:W-:-:S04]  /*0f50*/  FMUL R12, R13, R10 ;  /* 0x0000000a0d0c7220 */ /* 0x002fc80000400000 */
[----:B0-----:R-:W-:Y:S01]  /*0f60*/  FMUL R15, R15, R12 ;  /* 0x0000000c0f0f7220 */ /* 0x001fe20000400000 */
[----:B------:R-:W-:Y:S06]  /*0f70*/  BRA `(.L_x_12) ;  /* 0x00000000002c7947 */ /* 0x000fec0003800000 */
.L_x_11:
[----:B------:R-:W-:-:S04]  /*0f80*/  FADD R9, R9, -R14 ;  /* 0x8000000e09097221 */ /* 0x000fc80000000000 */
[----:B------:R-:W-:-:S04]  /*0f90*/  FFMA.SAT R11, R9, R8, 0.5 ;  /* 0x3f000000090b7423 */ /* 0x000fc80000002008 */
[----:B------:R-:W-:-:S04]  /*0fa0*/  FFMA.RM R11, R11, R0, 12582913 ;  /* 0x4b4000010b0b7423 */ /* 0x000fc80000004000 */
[C---:B------:R-:W-:Y:S01]  /*0fb0*/  FADD R10, R11.reuse, -12583039 ;  /* 0xcb40007f0b0a7421 */ /* 0x040fe20000000000 */
[----:B------:R-:W-:-:S03]  /*0fc0*/  SHF.L.U32 R11, R11, 0x17, RZ ;  /* 0x000000170b0b7819 */ /* 0x000fc600000006ff */
[----:B------:R-:W-:-:S04]  /*0fd0*/  FFMA R10, R9, 1.4426950216293334961, -R10 ;  /* 0x3fb8aa3b090a7823 */ /* 0x000fc8000000080a */
[----:B------:R-:W-:Y:S01]  /*0fe0*/  FFMA R10, R9, 1.925963033500011079e-08, R10 ;  /* 0x32a57060090a7823 */ /* 0x000fe2000000000a */
[----:B------:R-:W-:-:S05]  /*0ff0*/  MOV R9, R14 ;  /* 0x0000000e00097202 */ /* 0x000fca0000000f00 */
[----:B------:R-:W1:Y:S02]  /*1000*/  MUFU.EX2 R10, R10 ;  /* 0x0000000a000a7308 */ /* 0x000e640000000800 */
[----:B-1----:R-:W-:-:S04]  /*1010*/  FMUL R11, R11, R10 ;  /* 0x0000000a0b0b7220 */ /* 0x002fc80000400000 */
[----:B------:R-:W-:-:S07]  /*1020*/  FMUL R2, R2, R11 ;  /* 0x0000000b02027220 */ /* 0x000fce0000400000 */
.L_x_12:
[----:B------:R-:W-:Y:S05]  /*1030*/  BSYNC.RECONVERGENT B1 ;  /* 0x0000000000017941 */ /* 0x000fea0003800200 */
.L_x_10:
[----:B------:R-:W-:Y:S01]  /*1040*/  UMOV UR4, 0xffffffff ;  /* 0xffffffff00047882 */ /* 0x000fe20000000000 */
[----:B------:R-:W-:Y:S02]  /*1050*/  FADD R12, R2, R15 ;  /* 0x0000000f020c7221 */ /* 0x000fe40000000000 */
[----:B------:R-:W-:Y:S05]  /*1060*/  BRA.DIV UR4, `(.L_x_13) ;  /* 0x0000003a04ac7947 */ /* 0x000fea000b800000 */
[----:B------:R1:W2:Y:S01]  /*1070*/  SHFL.DOWN PT, R16, R12, 0x8, 0x1f ;  /* 0x09001f000c107f89 */ /* 0x0002a200000e0000 */
[----:B------:R-:W-:-:S03]  /*1080*/  NOP ;  /* 0x0000000000007918 */ /* 0x000fc60000000000 */
[----:B0-----:R1:W0:Y:S02]  /*1090*/  SHFL.DOWN PT, R14, R9, 0x8, 0x1f ;  /* 0x09001f00090e7f89 */ /* 0x00122400000e0000 */
.L_x_94:
[----:B0-----:R-:W-:Y:S01]  /*10a0*/  FSETP.GEU.AND P0, PT, R9, R14, PT ;  /* 0x0000000e0900720b */ /* 0x001fe20003f0e000 */
[----:B------:R-:W-:-:S12]  /*10b0*/  BSSY.RECONVERGENT B1, `(.L_x_14) ;  /* 0x0000018000017945 */ /* 0x000fd80003800200 */
[----:B------:R-:W-:Y:S05]  /*10c0*/  @!P0 BRA `(.L_x_15) ;  /* 0x00000000002c8947 */ /* 0x000fea0003800000 */
[----:B------:R-:W-:-:S04]  /*10d0*/  FADD R11, -R9, R14 ;  /* 0x0000000e090b7221 */ /* 0x000fc80000000100 */
[----:B------:R-:W-:-:S04]  /*10e0*/  FFMA.SAT R13, R11, R8, 0.5 ;  /* 0x3f0000000b0d7423 */ /* 0x000fc80000002008 */
[----:B------:R-:W-:-:S04]  /*10f0*/  FFMA.RM R13, R13, R0, 12582913 ;  /* 0x4b4000010d0d7423 */ /* 0x000fc80000004000 */
[C---:B------:R-:W-:Y:S01]  /*1100*/  FADD R2, R13.reuse, -12583039 ;  /* 0xcb40007f0d027421 */ /* 0x040fe20000000000 */
[----:B------:R-:W-:-:S03]  /*1110*/  SHF.L.U32 R13, R13, 0x17, RZ ;  /* 0x000000170d0d7819 */ /* 0x000fc600000006ff */
[----:B------:R-:W-:-:S04]  /*1120*/  FFMA R2, R11, 1.4426950216293334961, -R2 ;  /* 0x3fb8aa3b0b027823 */ /* 0x000fc80000000802 */
[----:B------:R-:W-:-:S06]  /*1130*/  FFMA R2, R11, 1.925963033500011079e-08, R2 ;  /* 0x32a570600b027823 */ /* 0x000fcc0000000002 */
[----:B------:R-:W0:Y:S02]  /*1140*/  MUFU.EX2 R2, R2 ;  /* 0x0000000200027308 */ /* 0x000e240000000800 */
[----:B0-----:R-:W-:-:S04]  /*1150*/  FMUL R13, R13, R2 ;  /* 0x000000020d0d7220 */ /* 0x001fc80000400000 */
[----:B--2---:R-:W-:Y:S01]  /*1160*/  FMUL R16, R16, R13 ;  /* 0x0000000d10107220 */ /* 0x004fe20000400000 */
[----:B------:R-:W-:Y:S06]  /*1170*/  BRA `(.L_x_16) ;  /* 0x00000000002c7947 */ /* 0x000fec0003800000 */
.L_x_15:
[----:B-1----:R-:W-:-:S04]  /*1180*/  FADD R9, R9, -R14 ;  /* 0x8000000e09097221 */ /* 0x002fc80000000000 */
[----:B------:R-:W-:-:S04]  /*1190*/  FFMA.SAT R11, R9, R8, 0.5 ;  /* 0x3f000000090b7423 */ /* 0x000fc80000002008 */
[----:B------:R-:W-:-:S04]  /*11a0*/  FFMA.RM R11, R11, R0, 12582913 ;  /* 0x4b4000010b0b7423 */ /* 0x000fc80000004000 */
[C---:B------:R-:W-:Y:S01]  /*11b0*/  FADD R2, R11.reuse, -12583039 ;  /* 0xcb40007f0b027421 */ /* 0x040fe20000000000 */
[----:B------:R-:W-:-:S03]  /*11c0*/  SHF.L.U32 R11, R11, 0x17, RZ ;  /* 0x000000170b0b7819 */ /* 0x000fc600000006ff */
[----:B------:R-:W-:-:S04]  /*11d0*/  FFMA R2, R9, 1.4426950216293334961, -R2 ;  /* 0x3fb8aa3b09027823 */ /* 0x000fc80000000802 */
[----:B------:R-:W-:Y:S01]  /*11e0*/  FFMA R2, R9, 1.925963033500011079e-08, R2 ;  /* 0x32a5706009027823 */ /* 0x000fe20000000002 */
[----:B------:R-:W-:-:S05]  /*11f0*/  MOV R9, R14 ;  /* 0x0000000e00097202 */ /* 0x000fca0000000f00 */
[----:B------:R-:W0:Y:S02]  /*1200*/  MUFU.EX2 R2, R2 ;  /* 0x0000000200027308 */ /* 0x000e240000000800 */
[----:B0-----:R-:W-:-:S04]  /*1210*/  FMUL R11, R11, R2 ;  /* 0x000000020b0b7220 */ /* 0x001fc80000400000 */
[----:B------:R-:W-:-:S07]  /*1220*/  FMUL R12, R12, R11 ;  /* 0x0000000b0c0c7220 */ /* 0x000fce0000400000 */
.L_x_16:
[----:B------:R-:W-:Y:S05]  /*1230*/  BSYNC.RECONVERGENT B1 ;  /* 0x0000000000017941 */ /* 0x000fea0003800200 */
.L_x_14:
[----:B------:R-:W-:Y:S01]  /*1240*/  UMOV UR4, 0xffffffff ;  /* 0xffffffff00047882 */ /* 0x000fe20000000000 */
[----:B-12---:R-:W-:Y:S02]  /*1250*/  FADD R12, R16, R12 ;  /* 0x0000000c100c7221 */ /* 0x006fe40000000000 */
[----:B------:R-:W-:Y:S05]  /*1260*/  BRA.DIV UR4, `(.L_x_17) ;  /* 0x0000003a04787947 */ /* 0x000fea000b800000 */
[----:B------:R0:W1:Y:S01]  /*1270*/  SHFL.DOWN PT, R16, R12, 0x4, 0x1f ;  /* 0x08801f000c107f89 */ /* 0x00006200000e0000 */
[----:B------:R-:W-:-:S03]  /*1280*/  NOP ;  /* 0x0000000000007918 */ /* 0x000fc60000000000 */
[----:B------:R0:W2:Y:S02]  /*1290*/  SHFL.DOWN PT, R14, R9, 0x4, 0x1f ;  /* 0x08801f00090e7f89 */ /* 0x0000a400000e0000 */
.L_x_99:
[----:B--2---:R-:W-:Y:S01]  /*12a0*/  FSETP.GEU.AND P0, PT, R9, R14, PT ;  /* 0x0000000e0900720b */ /* 0x004fe20003f0e000 */
        /* <DEDUP_REMOVED lines=9> */
[----:B------:R-:W2:Y:S02]  /*1340*/  MUFU.EX2 R2, R2 ;  /* 0x0000000200027308 */ /* 0x000ea40000000800 */
[----:B--2---:R-:W-:-:S04]  /*1350*/  FMUL R13, R13, R2 ;  /* 0x000000020d0d7220 */ /* 0x004fc80000400000 */
[----:B-1----:R-:W-:Y:S01]  /*1360*/  FMUL R16, R16, R13 ;  /* 0x0000000d10107220 */ /* 0x002fe20000400000 */
[----:B------:R-:W-:Y:S06]  /*1370*/  BRA `(.L_x_20) ;  /* 0x00000000002c7947 */ /* 0x000fec0003800000 */
.L_x_19:
[----:B0-----:R-:W-:-:S04]  /*1380*/  FADD R9, R9, -R14 ;  /* 0x8000000e09097221 */ /* 0x001fc80000000000 */
        /* <DEDUP_REMOVED lines=10> */
.L_x_20:
[----:B------:R-:W-:Y:S05]  /*1430*/  BSYNC.RECONVERGENT B1 ;  /* 0x0000000000017941 */ /* 0x000fea0003800200 */
.L_x_18:
[----:B------:R-:W-:Y:S01]  /*1440*/  UMOV UR4, 0xffffffff ;  /* 0xffffffff00047882 */ /* 0x000fe20000000000 */
[----:B01----:R-:W-:Y:S02]  /*1450*/  FADD R12, R16, R12 ;  /* 0x0000000c100c7221 */ /* 0x003fe40000000000 */
[----:B------:R-:W-:Y:S05]  /*1460*/  BRA.DIV UR4, `(.L_x_21) ;  /* 0x0000003a04447947 */ /* 0x000fea000b800000 */
[----:B------:R0:W1:Y:S01]  /*1470*/  SHFL.DOWN PT, R16, R12, 0x2, 0x1f ;  /* 0x08401f000c107f89 */ /* 0x00006200000e0000 */
[----:B------:R-:W-:-:S03]  /*1480*/  NOP ;  /* 0x0000000000007918 */ /* 0x000fc60000000000 */
[----:B------:R0:W2:Y:S02]  /*1490*/  SHFL.DOWN PT, R14, R9, 0x2, 0x1f ;  /* 0x08401f00090e7f89 */ /* 0x0000a400000e0000 */
.L_x_104:
        /* <DEDUP_REMOVED lines=14> */
.L_x_23:
        /* <DEDUP_REMOVED lines=11> */
.L_x_24:
[----:B------:R-:W-:Y:S05]  /*1630*/  BSYNC.RECONVERGENT B1 ;  /* 0x0000000000017941 */ /* 0x000fea0003800200 */
.L_x_22:
[----:B------:R-:W-:Y:S01]  /*1640*/  UMOV UR4, 0xffffffff ;  /* 0xffffffff00047882 */ /* 0x000fe20000000000 */
[----:B01----:R-:W-:Y:S02]  /*1650*/  FADD R12, R16, R12 ;  /* 0x0000000c100c7221 */ /* 0x003fe40000000000 */
[----:B------:R-:W-:Y:S05]  /*1660*/  BRA.DIV UR4, `(.L_x_25) ;  /* 0x0000003a04107947 */ /* 0x000fea000b800000 */
[----:B------:R0:W1:Y:S01]  /*1670*/  SHFL.DOWN PT, R16, R12, 0x1, 0x1f ;  /* 0x08201f000c107f89 */ /* 0x00006200000e0000 */
[----:B------:R-:W-:-:S03]  /*1680*/  NOP ;  /* 0x0000000000007918 */ /* 0x000fc60000000000 */
[----:B------:R0:W2:Y:S02]  /*1690*/  SHFL.DOWN PT, R14, R9, 0x1, 0x1f ;  /* 0x08201f00090e7f89 */ /* 0x0000a400000e0000 */
.L_x_109:
[----:B--2---:R-:W-:Y:S01]  /*16a0*/  FSETP.GEU.AND P0, PT, R9, R14, PT ;  /* 0x0000000e0900720b */ /* 0x004fe20003f0e000 */
[----:B------:R-:W-:Y:S01]  /*16b0*/  BSSY.RECONVERGENT B1, `(.L_x_26) ;  /* 0x0000019000017945 */ /* 0x000fe20003800200 */
[----:B-1----:R-:W-:-:S11]  /*16c0*/  MOV R11, R16 ;  /* 0x00000010000b7202 */ /* 0x002fd60000000f00 */
[----:B------:R-:W-:Y:S05]  /*16d0*/  @!P0 BRA `(.L_x_27) ;  /* 0x0000000000308947 */ /* 0x000fea0003800000 */
[----:B------:R-:W-:Y:S01]  /*16e0*/  FADD R13, R14, -R9 ;  /* 0x800000090e0d7221 */ /* 0x000fe20000000000 */
[----:B------:R-:W-:-:S03]  /*16f0*/  MOV R14, R9 ;  /* 0x00000009000e7202 */ /* 0x000fc60000000f00 */
        /* <DEDUP_REMOVED lines=8> */
[----:B------:R-:W-:Y:S01]  /*1780*/  FMUL R11, R11, R2 ;  /* 0x000000020b0b7220 */ /* 0x000fe20000400000 */
[----:B------:R-:W-:Y:S06]  /*1790*/  BRA `(.L_x_28) ;  /* 0x0000000000287947 */ /* 0x000fec0003800000 */
.L_x_27:
[----:B0-----:R-:W-:-:S04]  /*17a0*/  FADD R9, -R14, R9 ;  /* 0x000000090e097221 */ /* 0x001fc80000000100 */
        /* <DEDUP_REMOVED lines=8> */
[----:B------:R-:W-:-:S07]  /*1830*/  FMUL R12, R12, R13 ;  /* 0x0000000d0c0c7220 */ /* 0x000fce0000400000 */
.L_x_28:
[----:B------:R-:W-:Y:S05]  /*1840*/  BSYNC.RECONVERGENT B1 ;  /* 0x0000000000017941 */ /* 0x000fea0003800200 */
.L_x_26:
[----:B------:R-:W1:Y:S01]  /*1850*/  LDC R10, c[0x0][0x3a0] ;  /* 0x0000e800ff0a7b82 */ /* 0x000e620000000800 */
[----:B------:R-:W-:Y:S01]  /*1860*/  UMOV UR4, 0xffffffff ;  /* 0xffffffff00047882 */ /* 0x000fe20000000000 */
[----:B0-----:R-:W-:Y:S01]  /*1870*/  FADD R9, R11, R12 ;  /* 0x0000000c0b097221 */ /* 0x001fe20000000000 */
[----:B-1----:R-:W-:Y:S01]  /*1880*/  ISETP.GE.AND P0, PT, R5, R10, PT ;  /* 0x0000000a0500720c */ /* 0x002fe20003f06270 */
[----:B------:R-:W-:-:S12]  /*1890*/  BRA.DIV UR4, `(.L_x_29) ;  /* 0x0000003604d07947 */ /* 0x000fd8000b800000 */
[----:B------:R0:W1:Y:S04]  /*18a0*/  SHFL.IDX PT, R8, R14, RZ, 0x1f ;  /* 0x00001fff0e087589 */ /* 0x00006800000e0000 */
[----:B------:R-:W2:Y:S02]  /*18b0*/  SHFL.IDX PT, R9, R9, RZ, 0x1f ;  /* 0x00001fff09097589 */ /* 0x000ea400000e0000 */
.L_x_113:
[----:B------:R-:W-:Y:S05]  /*18c0*/  @P0 BRA `(.L_x_1) ;  /* 0x0000000c00080947 */ /* 0x000fea0003800000 */
[-C--:B------:R-:W-:Y:S01]  /*18d0*/  LOP3.LUT R11, RZ, R5.reuse, RZ, 0x33, !PT ;  /* 0x00000005ff0b7212 */ /* 0x080fe200078e33ff */
[----:B------:R-:W-:Y:S03]  /*18e0*/  BSSY.RECONVERGENT B3, `(.L_x_30) ;  /* 0x0000039000037945 */ /* 0x000fe60003800200 */
[----:B------:R-:W-:Y:S02]  /*18f0*/  IADD3 R10, PT, PT, R11, R10, RZ ;  /* 0x0000000a0b0a7210 */ /* 0x000fe40007ffe0ff */
[----:B------:R-:W-:Y:S02]  /*1900*/  MOV R11, R5 ;  /* 0x00000005000b7202 */ /* 0x000fe40000000f00 */
[----:B------:R-:W-:-:S04]  /*1910*/  LOP3.LUT R0, R10, 0x60, RZ, 0xc0, !PT ;  /* 0x000000600a007812 */ /* 0x000fc800078ec0ff */
[----:B------:R-:W-:-:S13]  /*1920*/  ISETP.NE.AND P0, PT, R0, 0x60, PT ;  /* 0x000000600000780c */ /* 0x000fda0003f05270 */
[----:B------:R-:W-:Y:S05]  /*1930*/  @!P0 BRA `(.L_x_31) ;  /* 0x0000000000cc8947 */ /* 0x000fea0003800000 */
[----:B------:R-:W3:Y:S01]  /*1940*/  LDCU.128 UR8, c[0x0][0x380] ;  /* 0x00007000ff0877ac */ /* 0x000ee20008000c00 */
[----:B------:R-:W-:Y:S02]  /*1950*/  LOP3.LUT R11, R3, 0x1f, RZ, 0xc0, !PT ;  /* 0x0000001f030b7812 */ /* 0x000fe400078ec0ff */
[----:B------:R-:W-:Y:S02]  /*1960*/  LEA.HI R0, R10, 0x1, RZ, 0x1b ;  /* 0x000000010a007811 */ /* 0x000fe400078fd8ff */
[----:B0-----:R-:W-:Y:S02]  /*1970*/  IADD3 R14, P0, PT, R11, R6, RZ ;  /* 0x000000060b0e7210 */ /* 0x001fe40007f1e0ff */
[C---:B------:R-:W-:Y:S02]  /*1980*/  SHF.L.U32 R2, R0.reuse, 0x5, RZ ;  /* 0x0000000500027819 */ /* 0x040fe400000006ff */
[----:B------:R-:W-:Y:S02]  /*1990*/  IADD3.X R15, PT, PT, RZ, R7, RZ, P0, !PT ;  /* 0x00000007ff0f7210 */ /* 0x000fe400007fe4ff */
[----:B------:R-:W-:-:S02]  /*19a0*/  LOP3.LUT R0, R0, 0x3, RZ, 0xc0, !PT ;  /* 0x0000000300007812 */ /* 0x000fc400078ec0ff */
[----:B------:R-:W-:Y:S02]  /*19b0*/  LOP3.LUT R11, R5, 0x60, R2, 0xf8, !PT ;  /* 0x00000060050b7812 */ /* 0x000fe400078ef802 */
[----:B------:R-:W-:Y:S02]  /*19c0*/  IADD3 R16, PT, PT, -R0, RZ, RZ ;  /* 0x000000ff00107210 */ /* 0x000fe40007ffe1ff */
[C---:B---3--:R-:W-:Y:S02]  /*19d0*/  IADD3 R12, P1, PT, R14.reuse, UR10, RZ ;  /* 0x0000000a0e0c7c10 */ /* 0x048fe4000ff3e0ff */
[----:B------:R-:W-:Y:S02]  /*19e0*/  IADD3 R14, P0, PT, R14, UR8, RZ ;  /* 0x000000080e0e7c10 */ /* 0x000fe4000ff1e0ff */
[C---:B------:R-:W-:Y:S02]  /*19f0*/  IADD3.X R13, PT, PT, R15.reuse, UR11, RZ, P1, !PT ;  /* 0x0000000b0f0d7c10 */ /* 0x040fe40008ffe4ff */
[----:B------:R-:W-:-:S09]  /*1a00*/  IADD3.X R15, PT, PT, R15, UR9, RZ, P0, !PT ;  /* 0x000000090f0f7c10 */ /* 0x000fd200087fe4ff */
.L_x_34:
[----:B---3--:R-:W3:Y:S01]  /*1a10*/  LDG.E.S8 R0, desc[UR6][R14.64] ;  /* 0x000000060e007981 */ /* 0x008ee2000c1e1300 */
[----:B------:R-:W-:Y:S01]  /*1a20*/  HFMA2 R2, -RZ, RZ, 0.96630859375, -0.0022525787353515625 ;  /* 0x3bbb989dff027431 */ /* 0x000fe200000001ff */
[----:B------:R-:W-:Y:S01]  /*1a30*/  MOV R19, 0x437c0000 ;  /* 0x437c000000137802 */ /* 0x000fe20000000f00 */
[----:B--2---:R-:W-:Y:S01]  /*1a40*/  MUFU.RCP R20, R9 ;  /* 0x0000000900147308 */ /* 0x004fe20000001000 */
[----:B------:R-:W-:Y:S01]  /*1a50*/  IADD3 R16, PT, PT, R16, 0x1, RZ ;  /* 0x0000000110107810 */ /* 0x000fe20007ffe0ff */
[----:B------:R-:W-:Y:S03]  /*1a60*/  BSSY.RECONVERGENT B4, `(.L_x_32) ;  /* 0x0000017000047945 */ /* 0x000fe60003800200 */
[----:B------:R-:W-:-:S03]  /*1a70*/  ISETP.NE.AND P2, PT, R16, RZ, PT ;  /* 0x000000ff1000720c */ /* 0x000fc60003f45270 */
[----:B---3--:R-:W1:Y:S02]  /*1a80*/  I2F.S16 R17, R0 ;  /* 0x0000000000117306 */ /* 0x008e640000101400 */
[----:B-1----:R-:W-:-:S04]  /*1a90*/  FADD R17, -R8, R17 ;  /* 0x0000001108117221 */ /* 0x002fc80000000100 */
[----:B------:R-:W-:-:S04]  /*1aa0*/  FFMA.SAT R2, R17, R2, 0.5 ;  /* 0x3f00000011027423 */ /* 0x000fc80000002002 */
[----:B------:R-:W-:Y:S01]  /*1ab0*/  FFMA.RM R2, R2, R19, 12582913 ;  /* 0x4b40000102027423 */ /* 0x000fe20000004013 */
[----:B------:R-:W-:-:S03]  /*1ac0*/  FFMA R19, -R9, R20, 1 ;  /* 0x3f80000009137423 */ /* 0x000fc60000000114 */
[C---:B------:R-:W-:Y:S01]  /*1ad0*/  FADD R18, R2.reuse, -12583039 ;  /* 0xcb40007f02127421 */ /* 0x040fe20000000000 */
[----:B------:R-:W-:Y:S01]  /*1ae0*/  SHF.L.U32 R0, R2, 0x17, RZ ;  /* 0x0000001702007819 */ /* 0x000fe200000006ff */
[----:B------:R-:W-:Y:S02]  /*1af0*/  FFMA R19, R20, R19, R20 ;  /* 0x0000001314137223 */ /* 0x000fe40000000014 */
[----:B------:R-:W-:-:S04]  /*1b00*/  FFMA R18, R17, 1.4426950216293334961, -R18 ;  /* 0x3fb8aa3b11127823 */ /* 0x000fc80000000812 */
[----:B------:R-:W-:-:S04]  /*1b10*/  FFMA R18, R17, 1.925963033500011079e-08, R18 ;  /* 0x32a5706011127823 */ /* 0x000fc80000000012 */
[----:B------:R-:W0:Y:S02]  /*1b20*/  MUFU.EX2 R17, R18 ;  /* 0x0000001200117308 */ /* 0x000e240000000800 */
[----:B0-----:R-:W-:-:S06]  /*1b30*/  FMUL R0, R0, R17 ;  /* 0x0000001100007220 */ /* 0x001fcc0000400000 */
[----:B------:R-:W0:Y:S01]  /*1b40*/  FCHK P0, R0, R9 ;  /* 0x0000000900007302 */ /* 0x000e220000000000 */
[----:B------:R-:W-:-:S04]  /*1b50*/  FFMA R2, R0, R19, RZ ;  /* 0x0000001300027223 */ /* 0x000fc800000000ff */
[----:B------:R-:W-:-:S04]  /*1b60*/  FFMA R17, -R9, R2, R0 ;  /* 0x0000000209117223 */ /* 0x000fc80000000100 */
[----:B------:R-:W-:Y:S01]  /*1b70*/  FFMA R2, R19, R17, R2 ;  /* 0x0000001113027223 */ /* 0x000fe20000000002 */
[----:B0-----:R-:W-:Y:S06]  /*1b80*/  @!P0 BRA `(.L_x_33) ;  /* 0x0000000000108947 */ /* 0x001fec0003800000 */
[----:B------:R-:W-:Y:S02]  /*1b90*/  MOV R22, R9 ;  /* 0x0000000900167202 */ /* 0x000fe40000000f00 */
[----:B------:R-:W-:-:S07]  /*1ba0*/  MOV R2, 0x1bc0 ;  /* 0x00001bc000027802 */ /* 0x000fce0000000f00 */
[----:B------:R-:W-:Y:S05]  /*1bb0*/  CALL.REL.NOINC `($__internal_0_$__cuda_sm3x_div_rn_noftz_f32_slowpath) ;  /* 0x0000003c00187944 */ /* 0x000fea0003c00000 */
[----:B------:R-:W-:-:S07]  /*1bc0*/  MOV R2, R0 ;  /* 0x0000000000027202 */ /* 0x000fce0000000f00 */
.L_x_33:
[----:B------:R-:W-:Y:S05]  /*1bd0*/  BSYNC.RECONVERGENT B4 ;  /* 0x0000000000047941 */ /* 0x000fea0003800200 */
.L_x_32:
[----:B------:R-:W0:Y:S01]  /*1be0*/  F2I.TRUNC.NTZ R17, R2 ;  /* 0x0000000200117305 */ /* 0x000e22000020f100 */
[----:B------:R-:W-:Y:S02]  /*1bf0*/  MOV R18, R12 ;  /* 0x0000000c00127202 */ /* 0x000fe40000000f00 */
[----:B------:R-:W-:Y:S02]  /*1c00*/  MOV R19, R13 ;  /* 0x0000000d00137202 */ /* 0x000fe40000000f00 */
[----:B------:R-:W-:Y:S02]  /*1c10*/  IADD3 R14, P1, PT, R14, 0x20, RZ ;  /* 0x000000200e0e7810 */ /* 0x000fe40007f3e0ff */
[----:B------:R-:W-:Y:S02]  /*1c20*/  IADD3 R12, P0, PT, R12, 0x20, RZ ;  /* 0x000000200c0c7810 */ /* 0x000fe40007f1e0ff */
[----:B------:R-:W-:Y:S02]  /*1c30*/  IADD3.X R15, PT, PT, RZ, R15, RZ, P1, !PT ;  /* 0x0000000fff0f7210 */ /* 0x000fe40000ffe4ff */
[----:B------:R-:W-:Y:S01]  /*1c40*/  IADD3.X R13, PT, PT, RZ, R13, RZ, P0, !PT ;  /* 0x0000000dff0d7210 */ /* 0x000fe200007fe4ff */
[----:B0-----:R3:W-:Y:S01]  /*1c50*/  STG.E.U8 desc[UR6][R18.64], R17 ;  /* 0x0000001112007986 */ /* 0x0017e2000c101106 */
[----:B------:R-:W-:Y:S07]  /*1c60*/  @P2 BRA `(.L_x_34) ;  /* 0xfffffffc00682947 */ /* 0x000fee000383ffff */
.L_x_31:
[----:B------:R-:W-:Y:S05]  /*1c70*/  BSYNC.RECONVERGENT B3 ;  /* 0x0000000000037941 */ /* 0x000fea0003800200 */
.L_x_30:
[----:B------:R-:W-:-:S13]  /*1c80*/  ISETP.GE.U32.AND P0, PT, R10, 0x60, PT ;  /* 0x000000600a00780c */ /* 0x000fda0003f06070 */
[----:B------:R-:W-:Y:S05]  /*1c90*/  @!P0 BRA `(.L_x_1) ;  /* 0x0000000800148947 */ /* 0x000fea0003800000 */
[----:B------:R-:W4:Y:S01]  /*1ca0*/  LDCU.128 UR8, c[0x0][0x380] ;  /* 0x00007000ff0877ac */ /* 0x000f220008000c00 */
[----:B------:R-:W-:-:S04]  /*1cb0*/  IADD3 R2, P0, P1, R6, 0x40, R11 ;  /* 0x0000004006027810 */ /* 0x000fc8000791e00b */
[----:B------:R-:W-:Y:S02]  /*1cc0*/  IADD3.X R7, PT, PT, R7, RZ, RZ, P0, P1 ;  /* 0x000000ff07077210 */ /* 0x000fe400007e24ff */
[C---:B----4-:R-:W-:Y:S02]  /*1cd0*/  IADD3 R12, P2, PT, R2.reuse, UR8, RZ ;  /* 0x00000008020c7c10 */ /* 0x050fe4000ff5e0ff */
[----:B------:R-:W-:Y:S02]  /*1ce0*/  IADD3 R2, P3, PT, R2, UR10, RZ ;  /* 0x0000000a02027c10 */ /* 0x000fe4000ff7e0ff */
[C---:B------:R-:W-:Y:S02]  /*1cf0*/  IADD3.X R13, PT, PT, R7.reuse, UR9, RZ, P2, !PT ;  /* 0x00000009070d7c10 */ /* 0x040fe400097fe4ff */
[----:B------:R-:W-:-:S09]  /*1d00*/  IADD3.X R15, PT, PT, R7, UR11, RZ, P3, !PT ;  /* 0x0000000b070f7c10 */ /* 0x000fd20009ffe4ff */
.L_x_43:
[----:B------:R-:W4:Y:S01]  /*1d10*/  LDG.E.S8 R0, desc[UR6][R12.64+-0x40] ;  /* 0xffffc0060c007981 */ /* 0x000f22000c1e1300 */
[----:B------:R-:W-:Y:S01]  /*1d20*/  HFMA2 R6, -RZ, RZ, 0.96630859375, -0.0022525787353515625 ;  /* 0x3bbb989dff067431 */ /* 0x000fe200000001ff */
[----:B---3--:R-:W-:Y:S01]  /*1d30*/  MOV R17, 0x437c0000 ;  /* 0x437c000000117802 */ /* 0x008fe20000000f00 */
[----:B--2---:R-:W-:Y:S01]  /*1d40*/  MUFU.RCP R16, R9 ;  /* 0x0000000900107308 */ /* 0x004fe20000001000 */
[----:B------:R-:W-:Y:S07]  /*1d50*/  BSSY.RECONVERGENT B3, `(.L_x_35) ;  /* 0x0000018000037945 */ /* 0x000fee0003800200 */
[----:B----4-:R-:W1:Y:S02]  /*1d60*/  I2F.S16 R7, R0 ;  /* 0x0000000000077306 */ /* 0x010e640000101400 */
        /* <DEDUP_REMOVED lines=15> */
[----:B------:R-:W-:Y:S02]  /*1e60*/  MOV R6, R2 ;  /* 0x0000000200067202 */ /* 0x000fe40000000f00 */
[----:B------:R-:W-:Y:S01]  /*1e70*/  MOV R7, R15 ;  /* 0x0000000f00077202 */ /* 0x000fe20000000f00 */
[----:B0-----:R-:W-:Y:S06]  /*1e80*/  @!P0 BRA `(.L_x_36) ;  /* 0x0000000000108947 */ /* 0x001fec0003800000 */
[----:B------:R-:W-:Y:S02]  /*1e90*/  MOV R0, R14 ;  /* 0x0000000e00007202 */ /* 0x000fe40000000f00 */
[----:B------:R-:W-:Y:S02]  /*1ea0*/  MOV R22, R9 ;  /* 0x0000000900167202 */ /* 0x000fe40000000f00 */
[----:B------:R-:W-:-:S07]  /*1eb0*/  MOV R2, 0x1ed0 ;  /* 0x00001ed000027802 */ /* 0x000fce0000000f00 */
[----:B------:R-:W-:Y:S05]  /*1ec0*/  CALL.REL.NOINC `($__internal_0_$__cuda_sm3x_div_rn_noftz_f32_slowpath) ;  /* 0x0000003800547944 */ /* 0x000fea0003c00000 */
.L_x_36:
[----:B------:R-:W-:Y:S05]  /*1ed0*/  BSYNC.RECONVERGENT B3 ;  /* 0x0000000000037941 */ /* 0x000fea0003800200 */
.L_x_35:
[----:B------:R-:W0:Y:S02]  /*1ee0*/  F2I.TRUNC.NTZ R15, R0 ;  /* 0x00000000000f7305 */ /* 0x000e24000020f100 */
[----:B0-----:R0:W-:Y:S04]  /*1ef0*/  STG.E.U8 desc[UR6][R6.64+-0x40], R15 ;  /* 0xffffc00f06007986 */ /* 0x0011e8000c101106 */
[----:B------:R-:W2:Y:S01]  /*1f00*/  LDG.E.S8 R2, desc[UR6][R12.64+-0x20] ;  /* 0xffffe0060c027981 */ /* 0x000ea2000c1e1300 */
[----:B------:R-:W-:Y:S01]  /*1f10*/  HFMA2 R10, -RZ, RZ, 0.96630859375, -0.0022525787353515625 ;  /* 0x3bbb989dff0a7431 */ /* 0x000fe200000001ff */
[----:B------:R-:W-:Y:S01]  /*1f20*/  MOV R19, 0x437c0000 ;  /* 0x437c000000137802 */ /* 0x000fe20000000f00 */
[----:B------:R-:W-:Y:S01]  /*1f30*/  MUFU.RCP R16, R9 ;  /* 0x0000000900107308 */ /* 0x000fe20000001000 */
[----:B------:R-:W-:Y:S07]  /*1f40*/  BSSY.RECONVERGENT B3, `(.L_x_37) ;  /* 0x0000016000037945 */ /* 0x000fee0003800200 */
[----:B--2---:R-:W1:Y:S02]  /*1f50*/  I2F.S16 R17, R2 ;  /* 0x0000000200117306 */ /* 0x004e640000101400 */
[----:B-1----:R-:W-:-:S04]  /*1f60*/  FADD R17, -R8, R17 ;  /* 0x0000001108117221 */ /* 0x002fc80000000100 */
[----:B------:R-:W-:-:S04]  /*1f70*/  FFMA.SAT R10, R17, R10, 0.5 ;  /* 0x3f000000110a7423 */ /* 0x000fc8000000200a */
[----:B------:R-:W-:-:S04]  /*1f80*/  FFMA.RM R10, R10, R19, 12582913 ;  /* 0x4b4000010a0a7423 */ /* 0x000fc80000004013 */
[C---:B------:R-:W-:Y:S01]  /*1f90*/  FADD R14, R10.reuse, -12583039 ;  /* 0xcb40007f0a0e7421 */ /* 0x040fe20000000000 */
[----:B------:R-:W-:-:S03]  /*1fa0*/  SHF.L.U32 R10, R10, 0x17, RZ ;  /* 0x000000170a0a7819 */ /* 0x000fc600000006ff */
[----:B------:R-:W-:-:S04]  /*1fb0*/  FFMA R14, R17, 1.4426950216293334961, -R14 ;  /* 0x3fb8aa3b110e7823 */ /* 0x000fc8000000080e */
[----:B------:R-:W-:Y:S01]  /*1fc0*/  FFMA R14, R17, 1.925963033500011079e-08, R14 ;  /* 0x32a57060110e7823 */ /* 0x000fe2000000000e */
[----:B------:R-:W-:-:S03]  /*1fd0*/  FFMA R17, -R9, R16, 1 ;  /* 0x3f80000009117423 */ /* 0x000fc60000000110 */
[----:B0-----:R-:W0:Y:S01]  /*1fe0*/  MUFU.EX2 R15, R14 ;  /* 0x0000000e000f7308 */ /* 0x001e220000000800 */
[----:B------:R-:W-:Y:S01]  /*1ff0*/  FFMA R0, R16, R17, R16 ;  /* 0x0000001110007223 */ /* 0x000fe20000000010 */
[----:B0-----:R-:W-:-:S06]  /*2000*/  FMUL R10, R10, R15 ;  /* 0x0000000f0a0a7220 */ /* 0x001fcc0000400000 */
[----:B------:R-:W0:Y:S01]  /*2010*/  FCHK P0, R10, R9 ;  /* 0x000000090a007302 */ /* 0x000e220000000000 */
[----:B------:R-:W-:-:S04]  /*2020*/  FFMA R2, R0, R10, RZ ;  /* 0x0000000a00027223 */ /* 0x000fc800000000ff */
[----:B------:R-:W-:-:S04]  /*2030*/  FFMA R15, -R9, R2, R10 ;  /* 0x00000002090f7223 */ /* 0x000fc8000000010a */
[----:B------:R-:W-:Y:S01]  /*2040*/  FFMA R0, R0, R15, R2 ;  /* 0x0000000f00007223 */ /* 0x000fe20000000002 */
[----:B0-----:R-:W-:Y:S06]  /*2050*/  @!P0 BRA `(.L_x_38) ;  /* 0x0000000000108947 */ /* 0x001fec0003800000 */
[----:B------:R-:W-:Y:S02]  /*2060*/  MOV R0, R10 ;  /* 0x0000000a00007202 */ /* 0x000fe40000000f00 */
[----:B------:R-:W-:Y:S02]  /*2070*/  MOV R22, R9 ;  /* 0x0000000900167202 */ /* 0x000fe40000000f00 */
[----:B------:R-:W-:-:S07]  /*2080*/  MOV R2, 0x20a0 ;  /* 0x000020a000027802 */ /* 0x000fce0000000f00 */
[----:B------:R-:W-:Y:S05]  /*2090*/  CALL.REL.NOINC `($__internal_0_$__cuda_sm3x_div_rn_noftz_f32_slowpath) ;  /* 0x0000003400e07944 */ /* 0x000fea0003c00000 */
.L_x_38:
[----:B------:R-:W-:Y:S05]  /*20a0*/  BSYNC.RECONVERGENT B3 ;  /* 0x0000000000037941 */ /* 0x000fea0003800200 */
.L_x_37:
        /* <DEDUP_REMOVED lines=28> */
.L_x_40:
[----:B------:R-:W-:Y:S05]  /*2270*/  BSYNC.RECONVERGENT B3 ;  /* 0x0000000000037941 */ /* 0x000fea0003800200 */
.L_x_39:
        /* <DEDUP_REMOVED lines=28> */
.L_x_42:
[----:B------:R-:W-:Y:S05]  /*2440*/  BSYNC.RECONVERGENT B3 ;  /* 0x0000000000037941 */ /* 0x000fea0003800200 */
.L_x_41:
[----:B------:R-:W0:Y:S01]  /*2450*/  F2I.TRUNC.NTZ R17, R0 ;  /* 0x0000000000117305 */ /* 0x000e22000020f100 */
[----:B------:R-:W1:Y:S01]  /*2460*/  LDCU UR4, c[0x0][0x3a0] ;  /* 0x00007400ff0477ac */ /* 0x000e620008000800 */
[----:B------:R-:W-:Y:S02]  /*2470*/  IADD3 R11, PT, PT, R11, 0x80, RZ ;  /* 0x000000800b0b7810 */ /* 0x000fe40007ffe0ff */
[----:B------:R-:W-:Y:S02]  /*2480*/  IADD3 R12, P1, PT, R12, 0x80, RZ ;  /* 0x000000800c0c7810 */ /* 0x000fe40007f3e0ff */
[----:B------:R-:W-:Y:S02]  /*2490*/  IADD3 R2, P2, PT, R6, 0x80, RZ ;  /* 0x0000008006027810 */ /* 0x000fe40007f5e0ff */
[----:B------:R-:W-:Y:S02]  /*24a0*/  IADD3.X R13, PT, PT, RZ, R13, RZ, P1, !PT ;  /* 0x0000000dff0d7210 */ /* 0x000fe40000ffe4ff */
[----:B------:R-:W-:Y:S01]  /*24b0*/  IADD3.X R15, PT, PT, RZ, R7, RZ, P2, !PT ;  /* 0x00000007ff0f7210 */ /* 0x000fe200017fe4ff */
[----:B0-----:R4:W-:Y:S01]  /*24c0*/  STG.E.U8 desc[UR6][R6.64+0x20], R17 ;  /* 0x0000201106007986 */ /* 0x0019e2000c101106 */
[----:B-1----:R-:W-:-:S13]  /*24d0*/  ISETP.GE.AND P0, PT, R11, UR4, PT ;  /* 0x000000040b007c0c */ /* 0x002fda000bf06270 */
[----:B----4-:R-:W-:Y:S05]  /*24e0*/  @!P0 BRA `(.L_x_43) ;  /* 0xfffffff800088947 */ /* 0x010fea000383ffff */
.L_x_1:
[----:B------:R-:W-:Y:S05]  /*24f0*/  BSYNC B0 ;  /* 0x0000000000007941 */ /* 0x000fea0003800000 */
.L_x_0:
[----:B--2---:R-:W2:Y:S01]  /*2500*/  LDC R9, c[0x0][0x3a4] ;  /* 0x0000e900ff097b82 */ /* 0x004ea20000000800 */
[----:B------:R-:W2:Y:S02]  /*2510*/  LDCU UR4, c[0x0][0x3a8] ;  /* 0x00007500ff0477ac */ /* 0x000ea40008000800 */
[----:B--2---:R-:W-:-:S04]  /*2520*/  IADD3 R7, PT, PT, R9, UR4, RZ ;  /* 0x0000000409077c10 */ /* 0x004fc8000fffe0ff */
[----:B------:R-:W-:-:S04]  /*2530*/  ISETP.GE.AND P0, PT, R4, R7, PT ;  /* 0x000000070400720c */ /* 0x000fc80003f06270 */
[----:B------:R-:W-:-:S13]  /*2540*/  ISETP.LT.OR P0, PT, R4, R9, P0 ;  /* 0x000000090400720c */ /* 0x000fda0000701670 */
[----:B------:R-:W-:Y:S05]  /*2550*/  @P0 EXIT ;  /* 0x000000000000094d */ /* 0x000fea0003800000 */
[----:B------:R-:W2:Y:S01]  /*2560*/  LDC R2, c[0x0][0x3a0] ;  /* 0x0000e800ff027b82 */ /* 0x000ea20000000800 */
[----:B------:R-:W-:Y:S01]  /*2570*/  IADD3 R9, PT, PT, R4, -R9, RZ ;  /* 0x8000000904097210 */ /* 0x000fe20007ffe0ff */
[----:B------:R-:W-:Y:S01]  /*2580*/  BSSY.RECONVERGENT B0, `(.L_x_44) ;  /* 0x00000d3000007945 */ /* 0x000fe20003800200 */
[----:B0-----:R-:W-:Y:S01]  /*2590*/  HFMA2 R14, -RZ, RZ, 0, 0 ;  /* 0x00000000ff0e7431 */ /* 0x001fe200000001ff */
[----:B------:R-:W-:Y:S02]  /*25a0*/  MOV R0, 0xff800000 ;  /* 0xff80000000007802 */ /* 0x000fe40000000f00 */
[-C--:B--2---:R-:W-:Y:S01]  /*25b0*/  ISETP.GE.AND P0, PT, R5, R2.reuse, PT ;  /* 0x000000020500720c */ /* 0x084fe20003f06270 */
[----:B------:R-:W-:-:S05]  /*25c0*/  IMAD R9, R9, R2, RZ ;  /* 0x0000000209097224 */ /* 0x000fca00078e02ff */
[----:B-1----:R-:W-:-:S07]  /*25d0*/  SHF.R.S32.HI R8, RZ, 0x1f, R9 ;  /* 0x0000001fff087819 */ /* 0x002fce0000011409 */
[----:B------:R-:W-:Y:S05]  /*25e0*/  @P0 BRA `(.L_x_45) ;  /* 0x0000000c00300947 */ /* 0x000fea0003800000 */
[-C--:B------:R-:W-:Y:S01]  /*25f0*/  LOP3.LUT R7, RZ, R5.reuse, RZ, 0x33, !PT ;  /* 0x00000005ff077212 */ /* 0x080fe200078e33ff */
        /* <DEDUP_REMOVED lines=9> */
[C---:B------:R-:W-:Y:S01]  /*2690*/  SHF.L.U64.HI R7, R9.reuse, 0x2, R8 ;  /* 0x0000000209077819 */ /* 0x040fe20000010208 */
[----:B------:R-:W-:Y:S01]  /*26a0*/  HFMA2 R14, -RZ, RZ, 0, 0 ;  /* 0x00000000ff0e7431 */ /* 0x000fe200000001ff */
[----:B------:R-:W-:Y:S02]  /*26b0*/  SHF.L.U32 R6, R9, 0x2, RZ ;  /* 0x0000000209067819 */ /* 0x000fe400000006ff */
[----:B------:R-:W-:Y:S02]  /*26c0*/  LOP3.LUT R11, R3, 0x1f, RZ, 0xc0, !PT ;  /* 0x0000001f030b7812 */ /* 0x000fe400078ec0ff */
[----:B------:R-:W-:Y:S02]  /*26d0*/  LOP3.LUT R12, R10, 0xffffffc, RZ, 0xc0, !PT ;  /* 0x0ffffffc0a0c7812 */ /* 0x000fe400078ec0ff */
[----:B------:R-:W-:Y:S01]  /*26e0*/  MOV R0, 0xff800000 ;  /* 0xff80000000007802 */ /* 0x000fe20000000f00 */
[----:B------:R-:W-:Y:S01]  /*26f0*/  IMAD.WIDE.U32 R6, R11, 0x4, R6 ;  /* 0x000000040b067825 */ /* 0x000fe200078e0006 */
[----:B------:R-:W-:-:S02]  /*2700*/  MOV R2, R5 ;  /* 0x0000000500027202 */ /* 0x000fc40000000f00 */
[----:B------:R-:W-:Y:S02]  /*2710*/  IADD3 R12, PT, PT, -R12, RZ, RZ ;  /* 0x000000ff0c0c7210 */ /* 0x000fe40007ffe1ff */
[----:B0-----:R-:W-:-:S04]  /*2720*/  IADD3 R6, P0, PT, R6, UR4, RZ ;  /* 0x0000000406067c10 */ /* 0x001fc8000ff1e0ff */
[----:B------:R-:W-:-:S04]  /*2730*/  IADD3 R6, P1, PT, R6, 0x100, RZ ;  /* 0x0000010006067810 */ /* 0x000fc80007f3e0ff */
[----:B------:R-:W-:-:S09]  /*2740*/  IADD3.X R7, PT, PT, RZ, UR5, R7, P1, P0 ;  /* 0x00000005ff077c10 */ /* 0x000fd20008fe0407 */
.L_x_48:
[----:B------:R-:W2:Y:S04]  /*2750*/  LDG.E R11, desc[UR6][R6.64+-0x100] ;  /* 0xffff0006060b7981 */ /* 0x000ea8000c1e1900 */
[----:B---3--:R-:W3:Y:S04]  /*2760*/  LDG.E R18, desc[UR6][R6.64+-0x80] ;  /* 0xffff800606127981 */ /* 0x008ee8000c1e1900 */
[----:B------:R-:W4:Y:S04]  /*2770*/  LDG.E R16, desc[UR6][R6.64] ;  /* 0x0000000606107981 */ /* 0x000f28000c1e1900 */
[----:B------:R0:W5:Y:S01]  /*2780*/  LDG.E R15, desc[UR6][R6.64+0x80] ;  /* 0x00008006060f7981 */ /* 0x000162000c1e1900 */
[----:B------:R-:W-:-:S02]  /*2790*/  MOV R13, 0x437c0000 ;  /* 0x437c0000000d7802 */ /* 0x000fc40000000f00 */
[----:B------:R-:W-:Y:S02]  /*27a0*/  IADD3 R12, PT, PT, R12, 0x4, RZ ;  /* 0x000000040c0c7810 */ /* 0x000fe40007ffe0ff */
[----:B------:R-:W-:Y:S02]  /*27b0*/  IADD3 R2, PT, PT, R2, 0x80, RZ ;  /* 0x0000008002027810 */ /* 0x000fe40007ffe0ff */
[----:B------:R-:W-:Y:S02]  /*27c0*/  ISETP.NE.AND P0, PT, R12, RZ, PT ;  /* 0x000000ff0c00720c */ /* 0x000fe40003f05270 */
[----:B0-----:R-:W-:-:S04]  /*27d0*/  IADD3 R6, P1, PT, R6, 0x200, RZ ;  /* 0x0000020006067810 */ /* 0x001fc80007f3e0ff */
[----:B------:R-:W-:Y:S02]  /*27e0*/  IADD3.X R7, PT, PT, RZ, R7, RZ, P1, !PT ;  /* 0x00000007ff077210 */ /* 0x000fe40000ffe4ff */
[----:B--2---:R-:W-:Y:S02]  /*27f0*/  I2FP.F32.S32 R19, R11 ;  /* 0x0000000b00137245 */ /* 0x004fe40000201400 */
[----:B------:R-:W-:Y:S02]  /*2800*/  MOV R11, 0x3bbb989d ;  /* 0x3bbb989d000b7802 */ /* 0x000fe40000000f00 */
[----:B------:R-:W-:-:S05]  /*2810*/  FMNMX R17, R19, R0, !PT ;  /* 0x0000000013117209 */ /* 0x000fca0007800000 */
[----:B------:R-:W-:Y:S01]  /*2820*/  FADD R22, -R17, R0 ;  /* 0x0000000011167221 */ /* 0x000fe20000000100 */
[----:B------:R-:W-:Y:S01]  /*2830*/  FADD R24, R19, -R17 ;  /* 0x8000001113187221 */ /* 0x000fe20000000000 */
[----:B-----5:R-:W-:Y:S02]  /*2840*/  I2FP.F32.S32 R27, R15 ;  /* 0x0000000f001b7245 */ /* 0x020fe40000201400 */
        /* <DEDUP_REMOVED lines=9> */
[----:B------:R-:W-:Y:S01]  /*28e0*/  FFMA R19, R24, 1.925963033500011079e-08, R21 ;  /* 0x32a5706018137823 */ /* 0x000fe20000000015 */
[----:B---3--:R-:W-:Y:S02]  /*28f0*/  I2FP.F32.S32 R21, R18 ;  /* 0x0000001200157245 */ /* 0x008fe40000201400 */
[----:B------:R-:W-:Y:S02]  /*2900*/  SHF.L.U32 R24, R20, 0x17, RZ ;  /* 0x0000001714187819 */ /* 0x000fe400000006ff */
[----:B------:R-:W0:Y:S01]  /*2910*/  MUFU.EX2 R23, R23 ;  /* 0x0000001700177308 */ /* 0x000e220000000800 */
[----:B------:R-:W-:Y:S02]  /*2920*/  FMNMX R18, R17, R21, !PT ;  /* 0x0000001511127209 */ /* 0x000fe40007800000 */
[----:B----4-:R-:W-:-:S03]  /*2930*/  I2FP.F32.S32 R22, R16 ;  /* 0x0000001000167245 */ /* 0x010fc60000201400 */
[--C-:B------:R-:W-:Y:S01]  /*2940*/  FADD R20, R17, -R18.reuse ;  /* 0x8000001211147221 */ /* 0x100fe20000000000 */
[----:B------:R-:W-:Y:S01]  /*2950*/  FMNMX R17, R18, R22, !PT ;  /* 0x0000001612117209 */ /* 0x000fe20007800000 */
[----:B------:R-:W1:Y:S04]  /*2960*/  MUFU.EX2 R19, R19 ;  /* 0x0000001300137308 */ /* 0x000e680000000800 */
[--C-:B------:R-:W-:Y:S01]  /*2970*/  FADD R22, R22, -R17.reuse ;  /* 0x8000001116167221 */ /* 0x100fe20000000000 */
[----:B0-----:R-:W-:Y:S01]  /*2980*/  FMUL R25, R24, R23 ;  /* 0x0000001718197220 */ /* 0x001fe20000400000 */
[----:B------:R-:W-:Y:S01]  /*2990*/  FFMA.SAT R24, R20, R11, 0.5 ;  /* 0x3f00000014187423 */ /* 0x000fe2000000200b */
[----:B------:R-:W-:Y:S01]  /*29a0*/  SHF.L.U32 R23, R0, 0x17, RZ ;  /* 0x0000001700177819 */ /* 0x000fe200000006ff */
[----:B------:R-:W-:Y:S01]  /*29b0*/  FADD R0, R18, -R17 ;  /* 0x8000001112007221 */ /* 0x000fe20000000000 */
[----:B------:R-:W-:Y:S01]  /*29c0*/  FMUL R16, R25, R14 ;  /* 0x0000000e19107220 */ /* 0x000fe20000400000 */
[----:B------:R-:W-:Y:S01]  /*29d0*/  FFMA.RM R14, R24, R13, 12582913 ;  /* 0x4b400001180e7423 */ /* 0x000fe2000000400d */
[----:B------:R-:W-:-:S02]  /*29e0*/  FADD R24, R21, -R18 ;  /* 0x8000001215187221 */ /* 0x000fc40000000000 */
[----:B-1----:R-:W-:Y:S01]  /*29f0*/  FFMA R19, R23, R19, R16 ;  /* 0x0000001317137223 */ /* 0x002fe20000000010 */
[----:B------:R-:W-:Y:S01]  /*2a00*/  FADD R21, R14, -12583039 ;  /* 0xcb40007f0e157421 */ /* 0x000fe20000000000 */
[-C--:B------:R-:W-:Y:S01]  /*2a10*/  FFMA.SAT R18, R24, R11.reuse, 0.5 ;  /* 0x3f00000018127423 */ /* 0x080fe2000000200b */
[----:B------:R-:W-:Y:S01]  /*2a20*/  FFMA.SAT R16, R0, R11, 0.5 ;  /* 0x3f00000000107423 */ /* 0x000fe2000000200b */
[----:B------:R-:W-:Y:S01]  /*2a30*/  SHF.L.U32 R14, R14, 0x17, RZ ;  /* 0x000000170e0e7819 */ /* 0x000fe200000006ff */
[----:B------:R-:W-:Y:S01]  /*2a40*/  FFMA R21, R20, 1.4426950216293334961, -R21 ;  /* 0x3fb8aa3b14157823 */ /* 0x000fe20000000815 */
[-C--:B------:R-:W-:Y:S01]  /*2a50*/  FFMA.RM R18, R18, R13.reuse, 12582913 ;  /* 0x4b40000112127423 */ /* 0x080fe2000000400d */
[----:B------:R-:W-:Y:S02]  /*2a60*/  FFMA.RM R16, R16, R13, 12582913 ;  /* 0x4b40000110107423 */ /* 0x000fe4000000400d */
[----:B------:R-:W-:Y:S01]  /*2a70*/  FFMA R26, R20, 1.925963033500011079e-08, R21 ;  /* 0x32a57060141a7823 */ /* 0x000fe20000000015 */
[----:B------:R-:W-:Y:S01]  /*2a80*/  FADD R21, R18, -12583039 ;  /* 0xcb40007f12157421 */ /* 0x000fe20000000000 */
[----:B------:R-:W-:Y:S01]  /*2a90*/  FADD R23, R16, -12583039 ;  /* 0xcb40007f10177421 */ /* 0x000fe20000000000 */
[----:B------:R-:W-:Y:S01]  /*2aa0*/  FFMA.SAT R20, R22, R11, 0.5 ;  /* 0x3f00000016147423 */ /* 0x000fe2000000200b */
[----:B------:R-:W0:Y:S01]  /*2ab0*/  MUFU.EX2 R15, R26 ;  /* 0x0000001a000f7308 */ /* 0x000e220000000800 */
[----:B------:R-:W-:Y:S01]  /*2ac0*/  FFMA R21, R24, 1.4426950216293334961, -R21 ;  /* 0x3fb8aa3b18157823 */ /* 0x000fe20000000815 */
[----:B------:R-:W-:Y:S01]  /*2ad0*/  FFMA R23, R0, 1.4426950216293334961, -R23 ;  /* 0x3fb8aa3b00177823 */ /* 0x000fe20000000817 */
[----:B------:R-:W-:Y:S01]  /*2ae0*/  FFMA.RM R20, R20, R13, 12582913 ;  /* 0x4b40000114147423 */ /* 0x000fe2000000400d */
[----:B------:R-:W-:Y:S01]  /*2af0*/  SHF.L.U32 R16, R16, 0x17, RZ ;  /* 0x0000001710107819 */ /* 0x000fe200000006ff */
[----:B------:R-:W-:Y:S01]  /*2b00*/  FFMA R25, R24, 1.925963033500011079e-08, R21 ;  /* 0x32a5706018197823 */ /* 0x000fe20000000015 */
[----:B------:R-:W-:Y:S01]  /*2b10*/  FFMA R21, R0, 1.925963033500011079e-08, R23 ;  /* 0x32a5706000157823 */ /* 0x000fe20000000017 */
[----:B------:R-:W-:Y:S01]  /*2b20*/  FADD R23, R20, -12583039 ;  /* 0xcb40007f14177421 */ /* 0x000fe20000000000 */
[----:B------:R-:W-:-:S03]  /*2b30*/  FMNMX R0, R17, R27, !PT ;  /* 0x0000001b11007209 */ /* 0x000fc60007800000 */
[C---:B------:R-:W-:Y:S01]  /*2b40*/  FFMA R23, R22.reuse, 1.4426950216293334961, -R23 ;  /* 0x3fb8aa3b16177823 */ /* 0x040fe20000000817 */
[----:B------:R-:W1:Y:S01]  /*2b50*/  MUFU.EX2 R21, R21 ;  /* 0x0000001500157308 */ /* 0x000e620000000800 */
[--C-:B------:R-:W-:Y:S02]  /*2b60*/  FADD R24, R17, -R0.reuse ;  /* 0x8000000011187221 */ /* 0x100fe40000000000 */
[----:B------:R-:W-:Y:S01]  /*2b70*/  FFMA R23, R22, 1.925963033500011079e-08, R23 ;  /* 0x32a5706016177823 */ /* 0x000fe20000000017 */
[----:B------:R-:W-:Y:S01]  /*2b80*/  FADD R22, R27, -R0 ;  /* 0x800000001b167221 */ /* 0x000fe20000000000 */
[----:B------:R-:W-:Y:S01]  /*2b90*/  FFMA.SAT R28, R24, R11, 0.5 ;  /* 0x3f000000181c7423 */ /* 0x000fe2000000200b */
[----:B0-----:R-:W-:Y:S01]  /*2ba0*/  FMUL R14, R14, R15 ;  /* 0x0000000f0e0e7220 */ /* 0x001fe20000400000 */
[----:B------:R-:W-:Y:S01]  /*2bb0*/  SHF.L.U32 R15, R18, 0x17, RZ ;  /* 0x00000017120f7819 */ /* 0x000fe200000006ff */
[----:B------:R-:W-:Y:S01]  /*2bc0*/  FFMA.SAT R27, R22, R11, 0.5 ;  /* 0x3f000000161b7423 */ /* 0x000fe2000000200b */
[-C--:B------:R-:W-:Y:S01]  /*2bd0*/  FFMA.RM R11, R28, R13.reuse, 12582913 ;  /* 0x4b4000011c0b7423 */ /* 0x080fe2000000400d */
[----:B------:R0:W2:Y:S02]  /*2be0*/  MUFU.EX2 R17, R25 ;  /* 0x0000001900117308 */ /* 0x0000a40000000800 */
[----:B------:R-:W-:Y:S01]  /*2bf0*/  FFMA.RM R13, R27, R13, 12582913 ;  /* 0x4b4000011b0d7423 */ /* 0x000fe2000000400d */
[C---:B------:R-:W-:Y:S01]  /*2c00*/  FADD R27, R11.reuse, -12583039 ;  /* 0xcb40007f0b1b7421 */ /* 0x040fe20000000000 */
[----:B------:R-:W-:-:S03]  /*2c10*/  SHF.L.U32 R11, R11, 0x17, RZ ;  /* 0x000000170b0b7819 */ /* 0x000fc600000006ff */
[----:B------:R-:W-:Y:S01]  /*2c20*/  FFMA R27, R24, 1.4426950216293334961, -R27 ;  /* 0x3fb8aa3b181b7823 */ /* 0x000fe2000000081b */
[----:B------:R-:W3:Y:S01]  /*2c30*/  MUFU.EX2 R23, R23 ;  /* 0x0000001700177308 */ /* 0x000ee20000000800 */
[----:B0-----:R-:W-:Y:S01]  /*2c40*/  FADD R25, R13, -12583039 ;  /* 0xcb40007f0d197421 */ /* 0x001fe20000000000 */
[----:B-1----:R-:W-:Y:S01]  /*2c50*/  FMUL R16, R16, R21 ;  /* 0x0000001510107220 */ /* 0x002fe20000400000 */
[----:B------:R-:W-:Y:S01]  /*2c60*/  FFMA R27, R24, 1.925963033500011079e-08, R27 ;  /* 0x32a57060181b7823 */ /* 0x000fe2000000001b */
[----:B------:R-:W-:Y:S01]  /*2c70*/  FMUL R24, R19, R14 ;  /* 0x0000000e13187220 */ /* 0x000fe20000400000 */
[C---:B------:R-:W-:Y:S01]  /*2c80*/  FFMA R25, R22.reuse, 1.4426950216293334961, -R25 ;  /* 0x3fb8aa3b16197823 */ /* 0x040fe20000000819 */
[----:B------:R-:W-:Y:S02]  /*2c90*/  SHF.L.U32 R13, R13, 0x17, RZ ;  /* 0x000000170d0d7819 */ /* 0x000fe400000006ff */
[----:B------:R-:W0:Y:S01]  /*2ca0*/  MUFU.EX2 R14, R27 ;  /* 0x0000001b000e7308 */ /* 0x000e220000000800 */
[----:B------:R-:W-:Y:S01]  /*2cb0*/  FFMA R25, R22, 1.925963033500011079e-08, R25 ;  /* 0x32a5706016197823 */ /* 0x000fe20000000019 */
[----:B--2---:R-:W-:-:S04]  /*2cc0*/  FFMA R15, R15, R17, R24 ;  /* 0x000000110f0f7223 */ /* 0x004fc80000000018 */
[----:B------:R-:W-:Y:S01]  /*2cd0*/  FMUL R16, R15, R16 ;  /* 0x000000100f107220 */ /* 0x000fe20000400000 */
[----:B------:R-:W-:Y:S01]  /*2ce0*/  SHF.L.U32 R15, R20, 0x17, RZ ;  /* 0x00000017140f7819 */ /* 0x000fe200000006ff */
[----:B------:R-:W1:Y:S04]  /*2cf0*/  MUFU.EX2 R25, R25 ;  /* 0x0000001900197308 */ /* 0x000e680000000800 */
[----:B---3--:R-:W-:Y:S01]  /*2d00*/  FFMA R15, R15, R23, R16 ;  /* 0x000000170f0f7223 */ /* 0x008fe20000000010 */
[----:B0-----:R-:W-:-:S04]  /*2d10*/  FMUL R14, R11, R14 ;  /* 0x0000000e0b0e7220 */ /* 0x001fc80000400000 */
[----:B------:R-:W-:-:S04]  /*2d20*/  FMUL R14, R15, R14 ;  /* 0x0000000e0f0e7220 */ /* 0x000fc80000400000 */
[----:B-1----:R-:W-:Y:S01]  /*2d30*/  FFMA R14, R13, R25, R14 ;  /* 0x000000190d0e7223 */ /* 0x002fe2000000000e */
[----:B------:R-:W-:Y:S06]  /*2d40*/  @P0 BRA `(.L_x_48) ;  /* 0xfffffff800800947 */ /* 0x000fec000383ffff */
.L_x_47:
[----:B------:R-:W-:Y:S05]  /*2d50*/  BSYNC.RECONVERGENT B1 ;  /* 0x0000000000017941 */ /* 0x000fea0003800200 */
.L_x_46:
[----:B------:R-:W0:Y:S01]  /*2d60*/  LDCU.64 UR4, c[0x0][0x390] ;  /* 0x00007200ff0477ac */ /* 0x000e220008000a00 */
[----:B------:R-:W-:Y:S02]  /*2d70*/  LOP3.LUT P0, R10, R10, 0x3, RZ, 0xc0, !PT ;  /* 0x000000030a0a7812 */ /* 0x000fe4000780c0ff */
[----:B0-----:R-:W-:-:S04]  /*2d80*/  LEA R6, P1, R9, UR4, 0x2 ;  /* 0x0000000409067c11 */ /* 0x001fc8000f8210ff */
[----:B------:R-:W-:-:S07]  /*2d90*/  LEA.HI.X R7, R9, UR5, R8, 0x2, P1 ;  /* 0x0000000509077c11 */ /* 0x000fce00088f1408 */
[----:B------:R-:W-:Y:S05]  /*2da0*/  @!P0 BRA `(.L_x_45) ;  /* 0x0000000400408947 */ /* 0x000fea0003800000 */
[----:B------:R-:W-:Y:S01]  /*2db0*/  ISETP.NE.AND P1, PT, R10, 0x1, PT ;  /* 0x000000010a00780c */ /* 0x000fe20003f25270 */
[----:B------:R-:W-:Y:S01]  /*2dc0*/  BSSY.RECONVERGENT B1, `(.L_x_49) ;  /* 0x0000033000017945 */ /* 0x000fe20003800200 */
[----:B------:R-:W-:-:S11]  /*2dd0*/  LOP3.LUT P0, RZ, R4, 0x20, RZ, 0xc0, !PT ;  /* 0x0000002004ff7812 */ /* 0x000fd6000780c0ff */
[----:B------:R-:W-:Y:S05]  /*2de0*/  @!P1 BRA `(.L_x_50) ;  /* 0x0000000000c09947 */ /* 0x000fea0003800000 */
[----:B---3--:R-:W-:-:S05]  /*2df0*/  IMAD.WIDE.U32 R18, R2, 0x4, R6 ;  /* 0x0000000402127825 */ /* 0x008fca00078e0006 */
[----:B------:R-:W2:Y:S04]  /*2e00*/  LDG.E R4, desc[UR6][R18.64] ;  /* 0x0000000612047981 */ /* 0x000ea8000c1e1900 */
[----:B------:R-:W3:Y:S01]  /*2e10*/  LDG.E R12, desc[UR6][R18.64+0x80] ;  /* 0x00008006120c7981 */ /* 0x000ee2000c1e1900 */
[----:B------:R-:W-:Y:S01]  /*2e20*/  HFMA2 R11, -RZ, RZ, 0.96630859375, -0.0022525787353515625 ;  /* 0x3bbb989dff0b7431 */ /* 0x000fe200000001ff */
[----:B------:R-:W-:Y:S02]  /*2e30*/  MOV R10, 0x437c0000 ;  /* 0x437c0000000a7802 */ /* 0x000fe40000000f00 */
[----:B------:R-:W-:Y:S02]  /*2e40*/  IADD3 R2, PT, PT, R2, 0x40, RZ ;  /* 0x0000004002027810 */ /* 0x000fe40007ffe0ff */
[----:B--2---:R-:W-:-:S04]  /*2e50*/  I2FP.F32.S32 R13, R4 ;  /* 0x00000004000d7245 */ /* 0x004fc80000201400 */
[----:B------:R-:W-:Y:S02]  /*2e60*/  FMNMX R15, R0, R13, !PT ;  /* 0x0000000d000f7209 */ /* 0x000fe40007800000 */
[----:B---3--:R-:W-:-:S03]  /*2e70*/  I2FP.F32.S32 R21, R12 ;  /* 0x0000000c00157245 */ /* 0x008fc60000201400 */
[--C-:B------:R-:W-:Y:S01]  /*2e80*/  FADD R20, R0, -R15.reuse ;  /* 0x8000000f00147221 */ /* 0x100fe20000000000 */
[----:B------:R-:W-:Y:S01]  /*2e90*/  FADD R16, R13, -R15 ;  /* 0x8000000f0d107221 */ /* 0x000fe20000000000 */
[----:B------:R-:W-:Y:S02]  /*2ea0*/  FMNMX R0, R15, R21, !PT ;  /* 0x000000150f007209 */ /* 0x000fe40007800000 */
[----:B------:R-:W-:-:S03]  /*2eb0*/  FFMA.SAT R17, R20, R11, 0.5 ;  /* 0x3f00000014117423 */ /* 0x000fc6000000200b */
[----:B------:R-:W-:Y:S01]  /*2ec0*/  FADD R18, R15, -R0 ;  /* 0x800000000f127221 */ /* 0x000fe20000000000 */
[----:B------:R-:W-:Y:S01]  /*2ed0*/  FFMA.RM R12, R17, R10, 12582913 ;  /* 0x4b400001110c7423 */ /* 0x000fe2000000400a */
[----:B------:R-:W-:-:S03]  /*2ee0*/  FFMA.SAT R17, R16, R11, 0.5 ;  /* 0x3f00000010117423 */ /* 0x000fc6000000200b */
        /* <DEDUP_REMOVED lines=17> */
[C---:B------:R-:W-:Y:S01]  /*3000*/  FADD R19, R10.reuse, -12583039 ;  /* 0xcb40007f0a137421 */ /* 0x040fe20000000000 */
[----:B------:R-:W-:Y:S01]  /*3010*/  SHF.L.U32 R10, R10, 0x17, RZ ;  /* 0x000000170a0a7819 */ /* 0x000fe200000006ff */
        /* <DEDUP_REMOVED lines=10> */
[----:B--2---:R-:W-:-:S04]  /*30c0*/  FMUL R16, R13, R16 ;  /* 0x000000100d107220 */ /* 0x004fc80000400000 */
[----:B------:R-:W-:-:S04]  /*30d0*/  FMUL R11, R11, R16 ;  /* 0x000000100b0b7220 */ /* 0x000fc80000400000 */
[----:B0-----:R-:W-:-:S07]  /*30e0*/  FFMA R14, R10, R19, R11 ;  /* 0x000000130a0e7223 */ /* 0x001fce000000000b */
.L_x_50:
[----:B------:R-:W-:Y:S05]  /*30f0*/  BSYNC.RECONVERGENT B1 ;  /* 0x0000000000017941 */ /* 0x000fea0003800200 */
.L_x_49:
[----:B------:R-:W-:Y:S05]  /*3100*/  @P0 BRA `(.L_x_45) ;  /* 0x0000000000680947 */ /* 0x000fea0003800000 */
[----:B------:R-:W-:-:S06]  /*3110*/  IMAD.WIDE.U32 R6, R2, 0x4, R6 ;  /* 0x0000000402067825 */ /* 0x000fcc00078e0006 */
[----:B------:R-:W2:Y:S01]  /*3120*/  LDG.E R6, desc[UR6][R6.64] ;  /* 0x0000000606067981 */ /* 0x000ea2000c1e1900 */
[----:B------:R-:W-:Y:S01]  /*3130*/  HFMA2 R13, -RZ, RZ, 0.96630859375, -0.0022525787353515625 ;  /* 0x3bbb989dff0d7431 */ /* 0x000fe200000001ff */
[----:B------:R-:W-:Y:S02]  /*3140*/  MOV R15, 0x437c0000 ;  /* 0x437c0000000f7802 */ /* 0x000fe40000000f00 */
[----:B--2---:R-:W-:-:S04]  /*3150*/  I2FP.F32.S32 R11, R6 ;  /* 0x00000006000b7245 */ /* 0x004fc80000201400 */
[----:B------:R-:W-:-:S05]  /*3160*/  FMNMX R2, R0, R11, !PT ;  /* 0x0000000b00027209 */ /* 0x000fca0007800000 */
[--C-:B------:R-:W-:Y:S01]  /*3170*/  FADD R0, R0, -R2.reuse ;  /* 0x8000000200007221 */ /* 0x100fe20000000000 */
[----:B------:R-:W-:-:S03]  /*3180*/  FADD R10, R11, -R2 ;  /* 0x800000020b0a7221 */ /* 0x000fc60000000000 */
[-C--:B------:R-:W-:Y:S01]  /*3190*/  FFMA.SAT R4, R0, R13.reuse, 0.5 ;  /* 0x3f00000000047423 */ /* 0x080fe2000000200d */
[----:B------:R-:W-:-:S03]  /*31a0*/  FFMA.SAT R12, R10, R13, 0.5 ;  /* 0x3f0000000a0c7423 */ /* 0x000fc6000000200d */
[-C--:B------:R-:W-:Y:S01]  /*31b0*/  FFMA.RM R4, R4, R15.reuse, 12582913 ;  /* 0x4b40000104047423 */ /* 0x080fe2000000400f */
[----:B------:R-:W-:-:S03]  /*31c0*/  FFMA.RM R12, R12, R15, 12582913 ;  /* 0x4b4000010c0c7423 */ /* 0x000fc6000000400f */
[----:B------:R-:W-:Y:S01]  /*31d0*/  FADD R11, R4, -12583039 ;  /* 0xcb40007f040b7421 */ /* 0x000fe20000000000 */
[----:B------:R-:W-:Y:S01]  /*31e0*/  FADD R7, R12, -12583039 ;  /* 0xcb40007f0c077421 */ /* 0x000fe20000000000 */
[----:B------:R-:W-:Y:S02]  /*31f0*/  SHF.L.U32 R4, R4, 0x17, RZ ;  /* 0x0000001704047819 */ /* 0x000fe400000006ff */
[----:B------:R-:W-:Y:S01]  /*3200*/  FFMA R11, R0, 1.4426950216293334961, -R11 ;  /* 0x3fb8aa3b000b7823 */ /* 0x000fe2000000080b */
[----:B------:R-:W-:Y:S01]  /*3210*/  FFMA R7, R10, 1.4426950216293334961, -R7 ;  /* 0x3fb8aa3b0a077823 */ /* 0x000fe20000000807 */
[----:B------:R-:W-:Y:S02]  /*3220*/  SHF.L.U32 R12, R12, 0x17, RZ ;  /* 0x000000170c0c7819 */ /* 0x000fe400000006ff */
[----:B------:R-:W-:Y:S01]  /*3230*/  FFMA R11, R0, 1.925963033500011079e-08, R11 ;  /* 0x32a57060000b7823 */ /* 0x000fe2000000000b */
[----:B------:R-:W-:Y:S01]  /*3240*/  FFMA R10, R10, 1.925963033500011079e-08, R7 ;  /* 0x32a570600a0a7823 */ /* 0x000fe20000000007 */
[----:B------:R-:W-:-:S04]  /*3250*/  MOV R0, R2 ;  /* 0x0000000200007202 */ /* 0x000fc80000000f00 */
[----:B------:R-:W0:Y:S08]  /*3260*/  MUFU.EX2 R11, R11 ;  /* 0x0000000b000b7308 */ /* 0x000e300000000800 */
[----:B------:R-:W1:Y:S01]  /*3270*/  MUFU.EX2 R10, R10 ;  /* 0x0000000a000a7308 */ /* 0x000e620000000800 */
[----:B0-----:R-:W-:-:S04]  /*3280*/  FMUL R7, R4, R11 ;  /* 0x0000000b04077220 */ /* 0x001fc80000400000 */
[----:B------:R-:W-:-:S04]  /*3290*/  FMUL R7, R14, R7 ;  /* 0x000000070e077220 */ /* 0x000fc80000400000 */
[----:B-1----:R-:W-:-:S07]  /*32a0*/  FFMA R14, R12, R10, R7 ;  /* 0x0000000a0c0e7223 */ /* 0x002fce0000000007 */
.L_x_45:
[----:B------:R-:W-:Y:S05]  /*32b0*/  BSYNC.RECONVERGENT B0 ;  /* 0x0000000000007941 */ /* 0x000fea0003800200 */
.L_x_44:
[----:B------:R-:W-:-:S03]  /*32c0*/  UMOV UR4, 0xffffffff ;  /* 0xffffffff00047882 */ /* 0x000fc60000000000 */
[----:B------:R-:W-:Y:S05]  /*32d0*/  BRA.DIV UR4, `(.L_x_51) ;  /* 0x0000001e04887947 */ /* 0x000fea000b800000 */
[----:B------:R0:W1:Y:S01]  /*32e0*/  SHFL.DOWN PT, R7, R0, 0x10, 0x1f ;  /* 0x0a001f0000077f89 */ /* 0x00006200000e0000 */
[----:B------:R-:W-:-:S03]  /*32f0*/  NOP ;  /* 0x0000000000007918 */ /* 0x000fc60000000000 */
[----:B------:R0:W2:Y:S02]  /*3300*/  SHFL.DOWN PT, R16, R14, 0x10, 0x1f ;  /* 0x0a001f000e107f89 */ /* 0x0000a400000e0000 */
.L_x_118:
[----:B-1----:R-:W-:Y:S01]  /*3310*/  FSETP.GEU.AND P0, PT, R0, R7, PT ;  /* 0x000000070000720b */ /* 0x002fe20003f0e000 */
[----:B------:R-:W-:Y:S01]  /*3320*/  BSSY.RECONVERGENT B0, `(.L_x_52) ;  /* 0x000001a000007945 */ /* 0x000fe20003800200 */
[----:B------:R-:W-:Y:S01]  /*3330*/  HFMA2 R6, -RZ, RZ, 0.96630859375, -0.0022525787353515625 ;  /* 0x3bbb989dff067431 */ /* 0x000fe200000001ff */
[----:B------:R-:W-:-:S10]  /*3340*/  MOV R4, 0x437c0000 ;  /* 0x437c000000047802 */ /* 0x000fd40000000f00 */
[----:B------:R-:W-:Y:S05]  /*3350*/  @P0 BRA `(.L_x_53) ;  /* 0x00000000002c0947 */ /* 0x000fea0003800000 */
[----:B------:R-:W-:-:S04]  /*3360*/  FADD R11, -R7, R0 ;  /* 0x00000000070b7221 */ /* 0x000fc80000000100 */
[----:B------:R-:W-:-:S04]  /*3370*/  FFMA.SAT R13, R11, R6, 0.5 ;  /* 0x3f0000000b0d7423 */ /* 0x000fc80000002006 */
[----:B------:R-:W-:-:S04]  /*3380*/  FFMA.RM R13, R13, R4, 12582913 ;  /* 0x4b4000010d0d7423 */ /* 0x000fc80000004004 */
[C---:B0-----:R-:W-:Y:S01]  /*3390*/  FADD R0, R13.reuse, -12583039 ;  /* 0xcb40007f0d007421 */ /* 0x041fe20000000000 */
[----:B------:R-:W-:-:S03]  /*33a0*/  SHF.L.U32 R13, R13, 0x17, RZ ;  /* 0x000000170d0d7819 */ /* 0x000fc600000006ff */
[----:B------:R-:W-:-:S04]  /*33b0*/  FFMA R0, R11, 1.4426950216293334961, -R0 ;  /* 0x3fb8aa3b0b007823 */ /* 0x000fc80000000800 */
[----:B------:R-:W-:-:S06]  /*33c0*/  FFMA R0, R11, 1.925963033500011079e-08, R0 ;  /* 0x32a570600b007823 */ /* 0x000fcc0000000000 */
[----:B------:R-:W0:Y:S02]  /*33d0*/  MUFU.EX2 R0, R0 ;  /* 0x0000000000007308 */ /* 0x000e240000000800 */
[----:B0-----:R-:W-:-:S04]  /*33e0*/  FMUL R13, R13, R0 ;  /* 0x000000000d0d7220 */ /* 0x001fc80000400000 */
[----:B------:R-:W-:Y:S01]  /*33f0*/  FMUL R14, R14, R13 ;  /* 0x0000000d0e0e7220 */ /* 0x000fe20000400000 */
[----:B------:R-:W-:Y:S06]  /*3400*/  BRA `(.L_x_54) ;  /* 0x00000000002c7947 */ /* 0x000fec0003800000 */
.L_x_53:
        /* <DEDUP_REMOVED lines=10> */
[----:B--2---:R-:W-:-:S07]  /*34b0*/  FMUL R16, R16, R11 ;  /* 0x0000000b10107220 */ /* 0x004fce0000400000 */
.L_x_54:
[----:B------:R-:W-:Y:S05]  /*34c0*/  BSYNC.RECONVERGENT B0 ;  /* 0x0000000000007941 */ /* 0x000fea0003800200 */
.L_x_52:
[----:B------:R-:W-:Y:S01]  /*34d0*/  UMOV UR4, 0xffffffff ;  /* 0xffffffff00047882 */ /* 0x000fe20000000000 */
[----:B0-2---:R-:W-:Y:S02]  /*34e0*/  FADD R0, R16, R14 ;  /* 0x0000000e10007221 */ /* 0x005fe40000000000 */
[----:B------:R-:W-:Y:S05]  /*34f0*/  BRA.DIV UR4, `(.L_x_55) ;  /* 0x0000001e044c7947 */ /* 0x000fea000b800000 */
[----:B------:R0:W1:Y:S01]  /*3500*/  SHFL.DOWN PT, R16, R0, 0x8, 0x1f ;  /* 0x09001f0000107f89 */ /* 0x00006200000e0000 */
[----:B------:R-:W-:-:S03]  /*3510*/  NOP ;  /* 0x0000000000007918 */ /* 0x000fc60000000000 */
[----:B------:R0:W2:Y:S02]  /*3520*/  SHFL.DOWN PT, R12, R7, 0x8, 0x1f ;  /* 0x09001f00070c7f89 */ /* 0x0000a400000e0000 */
.L_x_123:
        /* <DEDUP_REMOVED lines=14> */
.L_x_57:
        /* <DEDUP_REMOVED lines=11> */
.L_x_58:
[----:B------:R-:W-:Y:S05]  /*36c0*/  BSYNC.RECONVERGENT B0 ;  /* 0x0000000000007941 */ /* 0x000fea0003800200 */
.L_x_56:
[----:B------:R-:W-:Y:S01]  /*36d0*/  UMOV UR4, 0xffffffff ;  /* 0xffffffff00047882 */ /* 0x000fe20000000000 */
[----:B01----:R-:W-:Y:S02]  /*36e0*/  FADD R0, R16, R0 ;  /* 0x0000000010007221 */ /* 0x003fe40000000000 */
[----:B------:R-:W-:Y:S05]  /*36f0*/  BRA.DIV UR4, `(.L_x_59) ;  /* 0x0000001e04187947 */ /* 0x000fea000b800000 */
[----:B------:R0:W1:Y:S01]  /*3700*/  SHFL.DOWN PT, R16, R0, 0x4, 0x1f ;  /* 0x08801f0000107f89 */ /* 0x00006200000e0000 */
[----:B------:R-:W-:-:S03]  /*3710*/  NOP ;  /* 0x0000000000007918 */ /* 0x000fc60000000000 */
[----:B------:R0:W2:Y:S02]  /*3720*/  SHFL.DOWN PT, R12, R7, 0x4, 0x1f ;  /* 0x08801f00070c7f89 */ /* 0x0000a400000e0000 */
.L_x_128:
        /* <DEDUP_REMOVED lines=14> */
.L_x_61:
        /* <DEDUP_REMOVED lines=11> */
.L_x_62:
[----:B------:R-:W-:Y:S05]  /*38c0*/  BSYNC.RECONVERGENT B0 ;  /* 0x0000000000007941 */ /* 0x000fea0003800200 */
.L_x_60:
[----:B------:R-:W-:Y:S01]  /*38d0*/  UMOV UR4, 0xffffffff ;  /* 0xffffffff00047882 */ /* 0x000fe20000000000 */
[----:B01----:R-:W-:Y:S02]  /*38e0*/  FADD R0, R16, R0 ;  /* 0x0000000010007221 */ /* 0x003fe40000000000 */
[----:B------:R-:W-:Y:S05]  /*38f0*/  BRA.DIV UR4, `(.L_x_63) ;  /* 0x0000001a04e47947 */ /* 0x000fea000b800000 */
[----:B------:R0:W1:Y:S01]  /*3900*/  SHFL.DOWN PT, R16, R0, 0x2, 0x1f ;  /* 0x08401f0000107f89 */ /* 0x00006200000e0000 */
[----:B------:R-:W-:-:S03]  /*3910*/  NOP ;  /* 0x0000000000007918 */ /* 0x000fc60000000000 */
[----:B------:R0:W2:Y:S02]  /*3920*/  SHFL.DOWN PT, R12, R7, 0x2, 0x1f ;  /* 0x08401f00070c7f89 */ /* 0x0000a400000e0000 */
.L_x_133:
        /* <DEDUP_REMOVED lines=14> */
.L_x_65:
        /* <DEDUP_REMOVED lines=11> */
.L_x_66:
[----:B------:R-:W-:Y:S05]  /*3ac0*/  BSYNC.RECONVERGENT B0 ;  /* 0x0000000000007941 */ /* 0x000fea0003800200 */
.L_x_64:
[----:B------:R-:W-:Y:S01]  /*3ad0*/  UMOV UR4, 0xffffffff ;  /* 0xffffffff00047882 */ /* 0x000fe20000000000 */
[----:B01----:R-:W-:Y:S02]  /*3ae0*/  FADD R0, R16, R0 ;  /* 0x0000000010007221 */ /* 0x003fe40000000000 */
[----:B------:R-:W-:Y:S05]  /*3af0*/  BRA.DIV UR4, `(.L_x_67) ;  /* 0x0000001a04b07947 */ /* 0x000fea000b800000 */
[----:B------:R0:W1:Y:S01]  /*3b00*/  SHFL.DOWN PT, R16, R0, 0x1, 0x1f ;  /* 0x08201f0000107f89 */ /* 0x00006200000e0000 */
[----:B------:R-:W-:-:S03]  /*3b10*/  NOP ;  /* 0x0000000000007918 */ /* 0x000fc60000000000 */
[----:B------:R0:W2:Y:S02]  /*3b20*/  SHFL.DOWN PT, R12, R7, 0x1, 0x1f ;  /* 0x08201f00070c7f89 */ /* 0x0000a400000e0000 */
.L_x_138:
[----:B--2---:R-:W-:Y:S01]  /*3b30*/  FSETP.GEU.AND P0, PT, R7, R12, PT ;  /* 0x0000000c0700720b */ /* 0x004fe20003f0e000 */
[----:B------:R-:W-:Y:S01]  /*3b40*/  BSSY.RECONVERGENT B0, `(.L_x_68) ;  /* 0x0000019000007945 */ /* 0x000fe20003800200 */
[----:B-1----:R-:W-:-:S11]  /*3b50*/  MOV R11, R16 ;  /* 0x00000010000b7202 */ /* 0x002fd60000000f00 */
[----:B------:R-:W-:Y:S05]  /*3b60*/  @!P0 BRA `(.L_x_69) ;  /* 0x00000000002c8947 */ /* 0x000fea0003800000 */
[----:B------:R-:W-:-:S04]  /*3b70*/  FADD R13, R12, -R7 ;  /* 0x800000070c0d7221 */ /* 0x000fc80000000000 */
        /* <DEDUP_REMOVED lines=10> */
.L_x_69:
[----:B0-----:R-:W-:-:S04]  /*3c20*/  FADD R7, -R12, R7 ;  /* 0x000000070c077221 */ /* 0x001fc80000000100 */
        /* <DEDUP_REMOVED lines=10> */
.L_x_70:
[----:B------:R-:W-:Y:S05]  /*3cd0*/  BSYNC.RECONVERGENT B0 ;  /* 0x0000000000007941 */ /* 0x000fea0003800200 */
.L_x_68:
[----:B------:R-:W1:Y:S01]  /*3ce0*/  LDC R4, c[0x0][0x3a0] ;  /* 0x0000e800ff047b82 */ /* 0x000e620000000800 */
[----:B------:R-:W-:Y:S01]  /*3cf0*/  UMOV UR4, 0xffffffff ;  /* 0xffffffff00047882 */ /* 0x000fe20000000000 */
[----:B0-----:R-:W-:Y:S01]  /*3d00*/  FADD R0, R11, R0 ;  /* 0x000000000b007221 */ /* 0x001fe20000000000 */
[----:B-1----:R-:W-:Y:S01]  /*3d10*/  ISETP.GE.AND P0, PT, R5, R4, PT ;  /* 0x000000040500720c */ /* 0x002fe20003f06270 */
[----:B------:R-:W-:-:S12]  /*3d20*/  BRA.DIV UR4, `(.L_x_71) ;  /* 0x0000001a04707947 */ /* 0x000fd8000b800000 */
[----:B------:R-:W0:Y:S04]  /*3d30*/  SHFL.IDX PT, R7, R7, RZ, 0x1f ;  /* 0x00001fff07077589 */ /* 0x000e2800000e0000 */
[----:B------:R1:W2:Y:S02]  /*3d40*/  SHFL.IDX PT, R6, R0, RZ, 0x1f ;  /* 0x00001fff00067589 */ /* 0x0002a400000e0000 */
.L_x_142:
[----:B------:R-:W-:Y:S05]  /*3d50*/  @P0 EXIT ;  /* 0x000000000000094d */ /* 0x000fea0003800000 */
[----:B------:R-:W-:Y:S01]  /*3d60*/  LOP3.LUT R11, RZ, R5, RZ, 0x33, !PT ;  /* 0x00000005ff0b7212 */ /* 0x000fe200078e33ff */
[----:B------:R-:W-:Y:S03]  /*3d70*/  BSSY.RECONVERGENT B0, `(.L_x_72) ;  /* 0x000003c000007945 */ /* 0x000fe60003800200 */
[----:B------:R-:W-:-:S04]  /*3d80*/  IADD3 R4, PT, PT, R11, R4, RZ ;  /* 0x000000040b047210 */ /* 0x000fc80007ffe0ff */
[----:B-1----:R-:W-:-:S04]  /*3d90*/  LOP3.LUT R0, R4, 0x60, RZ, 0xc0, !PT ;  /* 0x0000006004007812 */ /* 0x002fc800078ec0ff */
[----:B------:R-:W-:-:S13]  /*3da0*/  ISETP.NE.AND P0, PT, R0, 0x60, PT ;  /* 0x000000600000780c */ /* 0x000fda0003f05270 */
[----:B------:R-:W-:Y:S05]  /*3db0*/  @!P0 BRA `(.L_x_73) ;  /* 0x0000000000dc8947 */ /* 0x000fea0003800000 */
[----:B------:R-:W1:Y:S01]  /*3dc0*/  LDCU.128 UR8, c[0x0][0x390] ;  /* 0x00007200ff0877ac */ /* 0x000e620008000c00 */
[----:B------:R-:W-:Y:S02]  /*3dd0*/  LOP3.LUT R10, R3, 0x1f, RZ, 0xc0, !PT ;  /* 0x0000001f030a7812 */ /* 0x000fe400078ec0ff */
[C---:B------:R-:W-:Y:S02]  /*3de0*/  SHF.L.U64.HI R3, R9.reuse, 0x2, R8 ;  /* 0x0000000209037819 */ /* 0x040fe40000010208 */
[----:B------:R-:W-:Y:S02]  /*3df0*/  SHF.L.U32 R2, R9, 0x2, RZ ;  /* 0x0000000209027819 */ /* 0x000fe400000006ff */
[----:B------:R-:W-:Y:S02]  /*3e00*/  LEA.HI R0, R4, 0x1, RZ, 0x1b ;  /* 0x0000000104007811 */ /* 0x000fe400078fd8ff */
[----:B------:R-:W-:Y:S01]  /*3e10*/  IADD3 R11, P0, PT, R10, R9, RZ ;  /* 0x000000090a0b7210 */ /* 0x000fe20007f1e0ff */
[----:B------:R-:W-:Y:S01]  /*3e20*/  IMAD.WIDE.U32 R2, R5, 0x4, R2 ;  /* 0x0000000405027825 */ /* 0x000fe200078e0002 */
[----:B------:R-:W-:-:S02]  /*3e30*/  SHF.L.U32 R14, R0, 0x5, RZ ;  /* 0x00000005000e7819 */ /* 0x000fc400000006ff */
[----:B------:R-:W-:Y:S02]  /*3e40*/  IADD3.X R16, PT, PT, RZ, R8, RZ, P0, !PT ;  /* 0x00000008ff107210 */ /* 0x000fe400007fe4ff */
[----:B------:R-:W-:Y:S02]  /*3e50*/  LOP3.LUT R0, R0, 0x3, RZ, 0xc0, !PT ;  /* 0x0000000300007812 */ /* 0x000fe400078ec0ff */
[----:B------:R-:W-:Y:S02]  /*3e60*/  LOP3.LUT R5, R5, 0x60, R14, 0xf8, !PT ;  /* 0x0000006005057812 */ /* 0x000fe400078ef80e */
[C---:B-1----:R-:W-:Y:S02]  /*3e70*/  LEA R10, P1, R11.reuse, UR10, 0x2 ;  /* 0x0000000a0b0a7c11 */ /* 0x042fe4000f8210ff */
[----:B------:R-:W-:Y:S02]  /*3e80*/  IADD3 R12, P0, PT, R2, UR8, RZ ;  /* 0x00000008020c7c10 */ /* 0x000fe4000ff1e0ff */
[----:B------:R-:W-:-:S02]  /*3e90*/  LEA.HI.X R11, R11, UR11, R16, 0x2, P1 ;  /* 0x0000000b0b0b7c11 */ /* 0x000fc400088f1410 */
[----:B------:R-:W-:Y:S02]  /*3ea0*/  IADD3.X R3, PT, PT, R3, UR9, RZ, P0, !PT ;  /* 0x0000000903037c10 */ /* 0x000fe400087fe4ff */
[----:B------:R-:W-:-:S07]  /*3eb0*/  IADD3 R13, PT, PT, -R0, RZ, RZ ;  /* 0x000000ff000d7210 */ /* 0x000fce0007ffe1ff */
.L_x_76:
[----:B------:R-:W-:-:S05]  /*3ec0*/  MOV R2, R12 ;  /* 0x0000000c00027202 */ /* 0x000fca0000000f00 */
[----:B------:R-:W4:Y:S01]  /*3ed0*/  LDG.E R0, desc[UR6][R2.64] ;  /* 0x0000000602007981 */ /* 0x000f22000c1e1900 */
[----:B-1----:R-:W-:Y:S01]  /*3ee0*/  HFMA2 R15, -RZ, RZ, 0.96630859375, -0.0022525787353515625 ;  /* 0x3bbb989dff0f7431 */ /* 0x002fe200000001ff */
[----:B---3--:R-:W-:Y:S01]  /*3ef0*/  MOV R17, 0x437c0000 ;  /* 0x437c000000117802 */ /* 0x008fe20000000f00 */
[----:B------:R-:W-:Y:S01]  /*3f00*/  BSSY.RECONVERGENT B3, `(.L_x_74) ;  /* 0x0000019000037945 */ /* 0x000fe20003800200 */
[----:B------:R-:W-:-:S04]  /*3f10*/  IADD3 R13, PT, PT, R13, 0x1, RZ ;  /* 0x000000010d0d7810 */ /* 0x000fc80007ffe0ff */
[----:B------:R-:W-:Y:S02]  /*3f20*/  ISETP.NE.AND P2, PT, R13, RZ, PT ;  /* 0x000000ff0d00720c */ /* 0x000fe40003f45270 */
[----:B----4-:R-:W-:-:S05]  /*3f30*/  I2FP.F32.S32 R0, R0 ;  /* 0x0000000000007245 */ /* 0x010fca0000201400 */
[----:B0-----:R-:W-:-:S04]  /*3f40*/  FADD R0, -R7, R0 ;  /* 0x0000000007007221 */ /* 0x001fc80000000100 */
[----:B------:R-:W-:-:S04]  /*3f50*/  FFMA.SAT R14, R0, R15, 0.5 ;  /* 0x3f000000000e7423 */ /* 0x000fc8000000200f */
[----:B------:R-:W-:Y:S02]  /*3f60*/  FFMA.RM R14, R14, R17, 12582913 ;  /* 0x4b4000010e0e7423 */ /* 0x000fe40000004011 */
[----:B--2---:R-:W0:Y:S02]  /*3f70*/  MUFU.RCP R17, R6 ;  /* 0x0000000600117308 */ /* 0x004e240000001000 */
[----:B------:R-:W-:-:S04]  /*3f80*/  FADD R15, R14, -12583039 ;  /* 0xcb40007f0e0f7421 */ /* 0x000fc80000000000 */
[----:B------:R-:W-:-:S04]  /*3f90*/  FFMA R15, R0, 1.4426950216293334961, -R15 ;  /* 0x3fb8aa3b000f7823 */ /* 0x000fc8000000080f */
[----:B------:R-:W-:Y:S01]  /*3fa0*/  FFMA R15, R0, 1.925963033500011079e-08, R15 ;  /* 0x32a57060000f7823 */ /* 0x000fe2000000000f */
[----:B------:R-:W-:-:S05]  /*3fb0*/  SHF.L.U32 R0, R14, 0x17, RZ ;  /* 0x000000170e007819 */ /* 0x000fca00000006ff */
[----:B------:R-:W1:Y:S01]  /*3fc0*/  MUFU.EX2 R15, R15 ;  /* 0x0000000f000f7308 */ /* 0x000e620000000800 */
[----:B0-----:R-:W-:-:S04]  /*3fd0*/  FFMA R2, -R6, R17, 1 ;  /* 0x3f80000006027423 */ /* 0x001fc80000000111 */
[----:B------:R-:W-:Y:S01]  /*3fe0*/  FFMA R17, R17, R2, R17 ;  /* 0x0000000211117223 */ /* 0x000fe20000000011 */
[----:B-1----:R-:W-:-:S04]  /*3ff0*/  FMUL R0, R0, R15 ;  /* 0x0000000f00007220 */ /* 0x002fc80000400000 */
        /* <DEDUP_REMOVED lines=9> */
.L_x_75:
[----:B------:R-:W-:Y:S05]  /*4090*/  BSYNC.RECONVERGENT B3 ;  /* 0x0000000000037941 */ /* 0x000fea0003800200 */
.L_x_74:
[----:B------:R-:W0:Y:S01]  /*40a0*/  F2I.TRUNC.NTZ R17, R2 ;  /* 0x0000000200117305 */ /* 0x000e22000020f100 */
[----:B------:R-:W-:Y:S02]  /*40b0*/  MOV R14, R10 ;  /* 0x0000000a000e7202 */ /* 0x000fe40000000f00 */
[----:B------:R-:W-:Y:S02]  /*40c0*/  MOV R15, R11 ;  /* 0x0000000b000f7202 */ /* 0x000fe40000000f00 */
[----:B------:R-:W-:Y:S02]  /*40d0*/  IADD3 R12, P1, PT, R12, 0x80, RZ ;  /* 0x000000800c0c7810 */ /* 0x000fe40007f3e0ff */
[----:B------:R-:W-:Y:S02]  /*40e0*/  IADD3 R10, P0, PT, R10, 0x80, RZ ;  /* 0x000000800a0a7810 */ /* 0x000fe40007f1e0ff */
[----:B------:R-:W-:Y:S02]  /*40f0*/  IADD3.X R3, PT, PT, RZ, R3, RZ, P1, !PT ;  /* 0x00000003ff037210 */ /* 0x000fe40000ffe4ff */
[----:B------:R-:W-:Y:S01]  /*4100*/  IADD3.X R11, PT, PT, RZ, R11, RZ, P0, !PT ;  /* 0x0000000bff0b7210 */ /* 0x000fe200007fe4ff */
[----:B0-----:R1:W-:Y:S01]  /*4110*/  STG.E desc[UR6][R14.64], R17 ;  /* 0x000000110e007986 */ /* 0x0013e2000c101906 */
[----:B------:R-:W-:Y:S07]  /*4120*/  @P2 BRA `(.L_x_76) ;  /* 0xfffffffc00642947 */ /* 0x000fee000383ffff */
.L_x_73:
[----:B------:R-:W-:Y:S05]  /*4130*/  BSYNC.RECONVERGENT B0 ;  /* 0x0000000000007941 */ /* 0x000fea0003800200 */
.L_x_72:
[----:B------:R-:W-:-:S13]  /*4140*/  ISETP.GE.U32.AND P0, PT, R4, 0x60, PT ;  /* 0x000000600400780c */ /* 0x000fda0003f06070 */
[----:B------:R-:W-:Y:S05]  /*4150*/  @!P0 EXIT ;  /* 0x000000000000894d */ /* 0x000fea0003800000 */
[----:B------:R-:W4:Y:S01]  /*4160*/  LDCU.128 UR8, c[0x0][0x390] ;  /* 0x00007200ff0877ac */ /* 0x000f220008000c00 */
[C---:B------:R-:W-:Y:S02]  /*4170*/  SHF.L.U64.HI R3, R9.reuse, 0x2, R8 ;  /* 0x0000000209037819 */ /* 0x040fe40000010208 */
[----:B------:R-:W-:Y:S02]  /*4180*/  SHF.L.U32 R2, R9, 0x2, RZ ;  /* 0x0000000209027819 */ /* 0x000fe400000006ff */
[----:B------:R-:W-:-:S03]  /*4190*/  IADD3 R9, P0, PT, R5, R9, RZ ;  /* 0x0000000905097210 */ /* 0x000fc60007f1e0ff */
[----:B------:R-:W-:Y:S01]  /*41a0*/  IMAD.WIDE.U32 R10, R5, 0x4, R2 ;  /* 0x00000004050a7825 */ /* 0x000fe200078e0002 */
[----:B------:R-:W-:Y:S02]  /*41b0*/  IADD3.X R8, PT, PT, RZ, R8, RZ, P0, !PT ;  /* 0x00000008ff087210 */ /* 0x000fe400007fe4ff */
[C---:B----4-:R-:W-:Y:S02]  /*41c0*/  LEA R2, P1, R9.reuse, UR10, 0x2 ;  /* 0x0000000a09027c11 */ /* 0x050fe4000f8210ff */
[----:B------:R-:W-:Y:S02]  /*41d0*/  IADD3 R10, P3, PT, R10, UR8, RZ ;  /* 0x000000080a0a7c10 */ /* 0x000fe4000ff7e0ff */
[----:B------:R-:W-:Y:S02]  /*41e0*/  IADD3 R2, P2, PT, R2, 0x100, RZ ;  /* 0x0000010002027810 */ /* 0x000fe40007f5e0ff */
[----:B------:R-:W-:Y:S02]  /*41f0*/  IADD3 R10, P0, PT, R10, 0x100, RZ ;  /* 0x000001000a0a7810 */ /* 0x000fe40007f1e0ff */
[----:B------:R-:W-:-:S02]  /*4200*/  LEA.HI.X R3, R9, UR11, R8, 0x2, P1 ;  /* 0x0000000b09037c11 */ /* 0x000fc400088f1408 */
[----:B------:R-:W-:Y:S02]  /*4210*/  IADD3.X R11, PT, PT, RZ, UR9, R11, P0, P3 ;  /* 0x00000009ff0b7c10 */ /* 0x000fe400087e640b */
[----:B------:R-:W-:-:S07]  /*4220*/  IADD3.X R3, PT, PT, RZ, R3, RZ, P2, !PT ;  /* 0x00000003ff037210 */ /* 0x000fce00017fe4ff */
.L_x_85:
[----:B------:R-:W4:Y:S01]  /*4230*/  LDG.E R0, desc[UR6][R10.64+-0x100] ;  /* 0xffff00060a007981 */ /* 0x000f22000c1e1900 */
[----:B------:R-:W-:Y:S01]  /*4240*/  HFMA2 R9, -RZ, RZ, 0.96630859375, -0.0022525787353515625 ;  /* 0x3bbb989dff097431 */ /* 0x000fe200000001ff */
[----:B------:R-:W-:Y:S01]  /*4250*/  MOV R13, 0x437c0000 ;  /* 0x437c0000000d7802 */ /* 0x000fe20000000f00 */
[----:B------:R-:W-:Y:S01]  /*4260*/  BSSY.RECONVERGENT B0, `(.L_x_77) ;  /* 0x0000019000007945 */ /* 0x000fe20003800200 */
[----:B------:R-:W-:Y:S02]  /*4270*/  MOV R8, R2 ;  /* 0x0000000200087202 */ /* 0x000fe40000000f00 */
[----:B----4-:R-:W-:-:S05]  /*4280*/  I2FP.F32.S32 R0, R0 ;  /* 0x0000000000007245 */ /* 0x010fca0000201400 */
[----:B0-----:R-:W-:-:S04]  /*4290*/  FADD R0, -R7, R0 ;  /* 0x0000000007007221 */ /* 0x001fc80000000100 */
[----:B------:R-:W-:-:S04]  /*42a0*/  FFMA.SAT R4, R0, R9, 0.5 ;  /* 0x3f00000000047423 */ /* 0x000fc80000002009 */
[----:B------:R-:W-:Y:S02]  /*42b0*/  FFMA.RM R4, R4, R13, 12582913 ;  /* 0x4b40000104047423 */ /* 0x000fe4000000400d */
[----:B--2---:R-:W0:Y:S02]  /*42c0*/  MUFU.RCP R13, R6 ;  /* 0x00000006000d7308 */ /* 0x004e240000001000 */
[C---:B------:R-:W-:Y:S01]  /*42d0*/  FADD R9, R4.reuse, -12583039 ;  /* 0xcb40007f04097421 */ /* 0x040fe20000000000 */
[----:B------:R-:W-:-:S03]  /*42e0*/  SHF.L.U32 R4, R4, 0x17, RZ ;  /* 0x0000001704047819 */ /* 0x000fc600000006ff */
[----:B------:R-:W-:-:S04]  /*42f0*/  FFMA R9, R0, 1.4426950216293334961, -R9 ;  /* 0x3fb8aa3b00097823 */ /* 0x000fc80000000809 */
[----:B------:R-:W-:-:S06]  /*4300*/  FFMA R9, R0, 1.925963033500011079e-08, R9 ;  /* 0x32a5706000097823 */ /* 0x000fcc0000000009 */
[----:B------:R-:W1:Y:S01]  /*4310*/  MUFU.EX2 R9, R9 ;  /* 0x0000000900097308 */ /* 0x000e620000000800 */
[----:B0-----:R-:W-:-:S04]  /*4320*/  FFMA R0, -R6, R13, 1 ;  /* 0x3f80000006007423 */ /* 0x001fc8000000010d */
[----:B------:R-:W-:Y:S01]  /*4330*/  FFMA R0, R13, R0, R13 ;  /* 0x000000000d007223 */ /* 0x000fe2000000000d */
[----:B-1----:R-:W-:Y:S01]  /*4340*/  FMUL R15, R4, R9 ;  /* 0x00000009040f7220 */ /* 0x002fe20000400000 */
[----:B------:R-:W-:-:S03]  /*4350*/  MOV R9, R3 ;  /* 0x0000000300097202 */ /* 0x000fc60000000f00 */
        /* <DEDUP_REMOVED lines=8> */
[----:B---3--:R-:W-:Y:S05]  /*43e0*/  CALL.REL.NOINC `($__internal_0_$__cuda_sm3x_div_rn_noftz_f32_slowpath) ;  /* 0x00000014000c7944 */ /* 0x008fea0003c00000 */
.L_x_78:
[----:B------:R-:W-:Y:S05]  /*43f0*/  BSYNC.RECONVERGENT B0 ;  /* 0x0000000000007941 */ /* 0x000fea0003800200 */
.L_x_77:
[----:B------:R-:W0:Y:S02]  /*4400*/  F2I.TRUNC.NTZ R3, R0 ;  /* 0x0000000000037305 */ /* 0x000e24000020f100 */
[----:B0-----:R0:W-:Y:S04]  /*4410*/  STG.E desc[UR6][R8.64+-0x100], R3 ;  /* 0xffff000308007986 */ /* 0x0011e8000c101906 */
[----:B------:R-:W2:Y:S01]  /*4420*/  LDG.E R2, desc[UR6][R10.64+-0x80] ;  /* 0xffff80060a027981 */ /* 0x000ea2000c1e1900 */
[----:B------:R-:W-:Y:S01]  /*4430*/  HFMA2 R13, -RZ, RZ, 0.96630859375, -0.0022525787353515625 ;  /* 0x3bbb989dff0d7431 */ /* 0x000fe200000001ff */
[----:B------:R-:W-:Y:S01]  /*4440*/  MOV R15, 0x437c0000 ;  /* 0x437c0000000f7802 */ /* 0x000fe20000000f00 */
[----:B---3--:R-:W1:Y:S01]  /*4450*/  MUFU.RCP R17, R6 ;  /* 0x0000000600117308 */ /* 0x008e620000001000 */
[----:B------:R-:W-:Y:S01]  /*4460*/  BSSY.RECONVERGENT B0, `(.L_x_79) ;  /* 0x0000016000007945 */ /* 0x000fe20003800200 */
[----:B-1----:R-:W-:-:S04]  /*4470*/  FFMA R0, -R6, R17, 1 ;  /* 0x3f80000006007423 */ /* 0x002fc80000000111 */
[----:B------:R-:W-:Y:S01]  /*4480*/  FFMA R0, R17, R0, R17 ;  /* 0x0000000011007223 */ /* 0x000fe20000000011 */
[----:B--2---:R-:W-:-:S05]  /*4490*/  I2FP.F32.S32 R2, R2 ;  /* 0x0000000200027245 */ /* 0x004fca0000201400 */
        /* <DEDUP_REMOVED lines=8> */
[----:B-1----:R-:W-:-:S06]  /*4520*/  FMUL R15, R4, R13 ;  /* 0x0000000d040f7220 */ /* 0x002fcc0000400000 */
[----:B------:R-:W1:Y:S01]  /*4530*/  FCHK P0, R15, R6 ;  /* 0x000000060f007302 */ /* 0x000e620000000000 */
[----:B0-----:R-:W-:-:S04]  /*4540*/  FFMA R3, R0, R15, RZ ;  /* 0x0000000f00037223 */ /* 0x001fc800000000ff */
[----:B------:R-:W-:-:S04]  /*4550*/  FFMA R2, -R6, R3, R15 ;  /* 0x0000000306027223 */ /* 0x000fc8000000010f */
[----:B------:R-:W-:Y:S01]  /*4560*/  FFMA R0, R0, R2, R3 ;  /* 0x0000000200007223 */ /* 0x000fe20000000003 */
[----:B-1----:R-:W-:Y:S06]  /*4570*/  @!P0 BRA `(.L_x_80) ;  /* 0x0000000000108947 */ /* 0x002fec0003800000 */
[----:B------:R-:W-:Y:S02]  /*4580*/  MOV R0, R15 ;  /* 0x0000000f00007202 */ /* 0x000fe40000000f00 */
[----:B------:R-:W-:Y:S02]  /*4590*/  MOV R22, R6 ;  /* 0x0000000600167202 */ /* 0x000fe40000000f00 */
[----:B------:R-:W-:-:S07]  /*45a0*/  MOV R2, 0x45c0 ;  /* 0x000045c000027802 */ /* 0x000fce0000000f00 */
[----:B------:R-:W-:Y:S05]  /*45b0*/  CALL.REL.NOINC `($__internal_0_$__cuda_sm3x_div_rn_noftz_f32_slowpath) ;  /* 0x0000001000987944 */ /* 0x000fea0003c00000 */
.L_x_80:
[----:B------:R-:W-:Y:S05]  /*45c0*/  BSYNC.RECONVERGENT B0 ;  /* 0x0000000000007941 */ /* 0x000fea0003800200 */
.L_x_79:
[----:B------:R-:W0:Y:S02]  /*45d0*/  F2I.TRUNC.NTZ R3, R0 ;  /* 0x0000000000037305 */ /* 0x000e24000020f100 */
[----:B0-----:R0:W-:Y:S04]  /*45e0*/  STG.E desc[UR6][R8.64+-0x80], R3 ;  /* 0xffff800308007986 */ /* 0x0011e8000c101906 */
[----:B------:R-:W2:Y:S01]  /*45f0*/  LDG.E R2, desc[UR6][R10.64] ;  /* 0x000000060a027981 */ /* 0x000ea2000c1e1900 */
[----:B------:R-:W-:Y:S01]  /*4600*/  HFMA2 R13, -RZ, RZ, 0.96630859375, -0.0022525787353515625 ;  /* 0x3bbb989dff0d7431 */ /* 0x000fe200000001ff */
[----:B------:R-:W-:Y:S01]  /*4610*/  MOV R15, 0x437c0000 ;  /* 0x437c0000000f7802 */ /* 0x000fe20000000f00 */
[----:B------:R-:W1:Y:S01]  /*4620*/  MUFU.RCP R17, R6 ;  /* 0x0000000600117308 */ /* 0x000e620000001000 */
        /* <DEDUP_REMOVED lines=22> */
.L_x_82:
[----:B------:R-:W-:Y:S05]  /*4790*/  BSYNC.RECONVERGENT B0 ;  /* 0x0000000000007941 */ /* 0x000fea0003800200 */
.L_x_81:
        /* <DEDUP_REMOVED lines=28> */
.L_x_84:
[----:B------:R-:W-:Y:S05]  /*4960*/  BSYNC.RECONVERGENT B0 ;  /* 0x0000000000007941 */ /* 0x000fea0003800200 */
.L_x_83:
[----:B------:R-:W0:Y:S01]  /*4970*/  F2I.TRUNC.NTZ R13, R0 ;  /* 0x00000000000d7305 */ /* 0x000e22000020f100 */
[----:B------:R-:W1:Y:S01]  /*4980*/  LDCU UR4, c[0x0][0x3a0] ;  /* 0x00007400ff0477ac */ /* 0x000e620008000800 */
[----:B------:R-:W-:Y:S02]  /*4990*/  IADD3 R5, PT, PT, R5, 0x80, RZ ;  /* 0x0000008005057810 */ /* 0x000fe40007ffe0ff */
[----:B------:R-:W-:Y:S02]  /*49a0*/  IADD3 R10, P1, PT, R10, 0x200, RZ ;  /* 0x000002000a0a7810 */ /* 0x000fe40007f3e0ff */
[----:B------:R-:W-:Y:S02]  /*49b0*/  IADD3 R2, P2, PT, R8, 0x200, RZ ;  /* 0x0000020008027810 */ /* 0x000fe40007f5e0ff */
[----:B------:R-:W-:Y:S02]  /*49c0*/  IADD3.X R11, PT, PT, RZ, R11, RZ, P1, !PT ;  /* 0x0000000bff0b7210 */ /* 0x000fe40000ffe4ff */
[----:B------:R-:W-:Y:S01]  /*49d0*/  IADD3.X R3, PT, PT, RZ, R9, RZ, P2, !PT ;  /* 0x00000009ff037210 */ /* 0x000fe200017fe4ff */
[----:B0-----:R4:W-:Y:S01]  /*49e0*/  STG.E desc[UR6][R8.64+0x80], R13 ;  /* 0x0000800d08007986 */ /* 0x0019e2000c101906 */
[----:B-1----:R-:W-:-:S13]  /*49f0*/  ISETP.GE.AND P0, PT, R5, UR4, PT ;  /* 0x0000000405007c0c */ /* 0x002fda000bf06270 */
[----:B----4-:R-:W-:Y:S05]  /*4a00*/  @!P0 BRA `(.L_x_85) ;  /* 0xfffffff800088947 */ /* 0x010fea000383ffff */
[----:B------:R-:W-:Y:S05]  /*4a10*/  EXIT ;  /* 0x000000000000794d */ /* 0x000fea0003800000 */
.L_x_9:
[----:B------:R-:W-:Y:S01]  /*4a20*/  HFMA2 R10, -RZ, RZ, 0, 9.5367431640625e-07 ;  /* 0x00000010ff0a7431 */ /* 0x000fe200000001ff */
[----:B------:R-:W-:Y:S02]  /*4a30*/  MOV R2, 0xffffffff ;  /* 0xffffffff00027802 */ /* 0x000fe40000000f00 */
[----:B------:R-:W-:Y:S02]  /*4a40*/  MOV R13, R14 ;  /* 0x0000000e000d7202 */ /* 0x000fe40000000f00 */
[----:B------:R-:W-:-:S07]  /*4a50*/  MOV R11, 0x1f ;  /* 0x0000001f000b7802 */ /* 0x000fce0000000f00 */
[----:B------:R-:W-:Y:S05]  /*4a60*/  WARPSYNC.COLLECTIVE R2, `(.L_x_86) ;  /* 0x0000000002087348 */ /* 0x000fea0003c00000 */
[----:B------:R-:W-:Y:S01]  /*4a70*/  NOP ;  /* 0x0000000000007918 */ /* 0x000fe20000000000 */
[----:B------:R-:W-:Y:S05]  /*4a80*/  ENDCOLLECTIVE ;  /* 0x000000000000791b */ /* 0x000fea0003800000 */
.L_x_86:
[----:B------:R-:W-:Y:S05]  /*4a90*/  WARPSYNC.COLLECTIVE R2, `(.L_x_87) ;  /* 0x0000000002087348 */ /* 0x000fea0003c00000 */
[----:B------:R0:W1:Y:S02]  /*4aa0*/  SHFL.DOWN P0, R16, R13, R10, R11 ;  /* 0x0800000a0d107389 */ /* 0x000064000000000b */
[----:B01----:R-:W-:Y:S05]  /*4ab0*/  ENDCOLLECTIVE ;  /* 0x000000000000791b */ /* 0x003fea0003800000 */
.L_x_87:
[----:B------:R-:W-:Y:S02]  /*4ac0*/  MOV R13, R15 ;  /* 0x0000000f000d7202 */ /* 0x000fe40000000f00 */
[----:B------:R-:W-:-:S07]  /*4ad0*/  MOV R9, R16 ;  /* 0x0000001000097202 */ /* 0x000fce0000000f00 */
[----:B------:R-:W-:Y:S05]  /*4ae0*/  WARPSYNC.COLLECTIVE R2, `(.L_x_88) ;  /* 0x0000000002087348 */ /* 0x000fea0003c00000 */
[----:B------:R0:W1:Y:S02]  /*4af0*/  SHFL.DOWN P0, R16, R13, R10, R11 ;  /* 0x0800000a0d107389 */ /* 0x000064000000000b */
[----:B01----:R-:W-:Y:S05]  /*4b00*/  ENDCOLLECTIVE ;  /* 0x000000000000791b */ /* 0x003fea0003800000 */
.L_x_88:
[----:B------:R-:W-:Y:S05]  /*4b10*/  BRA `(.L_x_89) ;  /* 0xffffffc000d47947 */ /* 0x000fea000383ffff */
.L_x_13:
[----:B------:R-:W-:Y:S01]  /*4b20*/  BSSY B1, `(.L_x_90) ;  /* 0x0000005000017945 */ /* 0x000fe20003800000 */
[----:B------:R-:W-:-:S07]  /*4b30*/  MOV R2, 0xffffffff ;  /* 0xffffffff00027802 */ /* 0x000fce0000000f00 */
[----:B0-----:R-:W-:Y:S05]  /*4b40*/  WARPSYNC.COLLECTIVE R2, `(.L_x_91) ;  /* 0x0000000002087348 */ /* 0x001fea0003c00000 */
[----:B------:R-:W-:Y:S01]  /*4b50*/  NOP ;  /* 0x0000000000007918 */ /* 0x000fe20000000000 */
[----:B0-----:R-:W-:Y:S05]  /*4b60*/  ENDCOLLECTIVE ;  /* 0x000000000000791b */ /* 0x001fea0003800000 */
.L_x_91:
[----:B------:R-:W-:Y:S05]  /*4b70*/  BSYNC B1 ;  /* 0x0000000000017941 */ /* 0x000fea0003800000 */
.L_x_90:
[----:B------:R-:W-:Y:S01]  /*4b80*/  HFMA2 R10, -RZ, RZ, 0, 4.76837158203125e-07 ;  /* 0x00000008ff0a7431 */ /* 0x000fe200000001ff */
[----:B------:R-:W-:Y:S02]  /*4b90*/  MOV R13, R9 ;  /* 0x00000009000d7202 */ /* 0x000fe40000000f00 */
[----:B------:R-:W-:Y:S02]  /*4ba0*/  MOV R11, 0x1f ;  /* 0x0000001f000b7802 */ /* 0x000fe40000000f00 */
[----:B------:R-:W-:-:S07]  /*4bb0*/  MOV R2, 0xffffffff ;  /* 0xffffffff00027802 */ /* 0x000fce0000000f00 */
[----:B------:R-:W-:Y:S05]  /*4bc0*/  WARPSYNC.COLLECTIVE R2, `(.L_x_92) ;  /* 0x0000000002087348 */ /* 0x000fea0003c00000 */
[----:B------:R0:W1:Y:S02]  /*4bd0*/  SHFL.DOWN P0, R16, R13, R10, R11 ;  /* 0x0800000a0d107389 */ /* 0x000064000000000b */
[----:B01----:R-:W-:Y:S05]  /*4be0*/  ENDCOLLECTIVE ;  /* 0x000000000000791b */ /* 0x003fea0003800000 */
.L_x_92:
[----:B------:R-:W-:Y:S02]  /*4bf0*/  MOV R13, R12 ;  /* 0x0000000c000d7202 */ /* 0x000fe40000000f00 */
[----:B------:R-:W-:-:S07]  /*4c00*/  MOV R14, R16 ;  /* 0x00000010000e7202 */ /* 0x000fce0000000f00 */
[----:B------:R-:W-:Y:S05]  /*4c10*/  WARPSYNC.COLLECTIVE R2, `(.L_x_93) ;  /* 0x0000000002087348 */ /* 0x000fea0003c00000 */
[----:B------:R0:W1:Y:S02]  /*4c20*/  SHFL.DOWN P0, R16, R13, R10, R11 ;  /* 0x0800000a0d107389 */ /* 0x000064000000000b */
[----:B01----:R-:W-:Y:S05]  /*4c30*/  ENDCOLLECTIVE ;  /* 0x000000000000791b */ /* 0x003fea0003800000 */
.L_x_93:
[----:B------:R-:W-:Y:S05]  /*4c40*/  BRA `(.L_x_94) ;  /* 0xffffffc400147947 */ /* 0x000fea000383ffff */
.L_x_17:
[----:B------:R-:W-:Y:S01]  /*4c50*/  BSSY B1, `(.L_x_95) ;  /* 0x0000005000017945 */ /* 0x000fe20003800000 */
[----:B------:R-:W-:-:S07]  /*4c60*/  MOV R2, 0xffffffff ;  /* 0xffffffff00027802 */ /* 0x000fce0000000f00 */
[----:B------:R-:W-:Y:S05]  /*4c70*/  WARPSYNC.COLLECTIVE R2, `(.L_x_96) ;  /* 0x0000000002087348 */ /* 0x000fea0003c00000 */
[----:B------:R-:W-:Y:S01]  /*4c80*/  NOP ;  /* 0x0000000000007918 */ /* 0x000fe20000000000 */
[----:B------:R-:W-:Y:S05]  /*4c90*/  ENDCOLLECTIVE ;  /* 0x000000000000791b */ /* 0x000fea0003800000 */
.L_x_96:
[----:B------:R-:W-:Y:S05]  /*4ca0*/  BSYNC B1 ;  /* 0x0000000000017941 */ /* 0x000fea0003800000 */
.L_x_95:
[----:B------:R-:W-:Y:S01]  /*4cb0*/  HFMA2 R10, -RZ, RZ, 0, 2.384185791015625e-07 ;  /* 0x00000004ff0a7431 */ /* 0x000fe200000001ff */
[----:B------:R-:W-:Y:S02]  /*4cc0*/  MOV R13, R9 ;  /* 0x00000009000d7202 */ /* 0x000fe40000000f00 */
[----:B------:R-:W-:Y:S02]  /*4cd0*/  MOV R11, 0x1f ;  /* 0x0000001f000b7802 */ /* 0x000fe40000000f00 */
[----:B------:R-:W-:-:S07]  /*4ce0*/  MOV R2, 0xffffffff ;  /* 0xffffffff00027802 */ /* 0x000fce0000000f00 */
[----:B------:R-:W-:Y:S05]  /*4cf0*/  WARPSYNC.COLLECTIVE R2, `(.L_x_97) ;  /* 0x0000000002087348 */ /* 0x000fea0003c00000 */
[----:B------:R0:W1:Y:S02]  /*4d00*/  SHFL.DOWN P0, R16, R13, R10, R11 ;  /* 0x0800000a0d107389 */ /* 0x000064000000000b */
[----:B01----:R-:W-:Y:S05]  /*4d10*/  ENDCOLLECTIVE ;  /* 0x000000000000791b */ /* 0x003fea0003800000 */
.L_x_97:
[----:B------:R-:W-:Y:S02]  /*4d20*/  MOV R13, R12 ;  /* 0x0000000c000d7202 */ /* 0x000fe40000000f00 */
[----:B------:R-:W-:-:S07]  /*4d30*/  MOV R14, R16 ;  /* 0x00000010000e7202 */ /* 0x000fce0000000f00 */
[----:B------:R-:W-:Y:S05]  /*4d40*/  WARPSYNC.COLLECTIVE R2, `(.L_x_98) ;  /* 0x0000000002087348 */ /* 0x000fea0003c00000 */
[----:B------:R0:W1:Y:S02]  /*4d50*/  SHFL.DOWN P0, R16, R13, R10, R11 ;  /* 0x0800000a0d107389 */ /* 0x000064000000000b */
[----:B01----:R-:W-:Y:S05]  /*4d60*/  ENDCOLLECTIVE ;  /* 0x000000000000791b */ /* 0x003fea0003800000 */
.L_x_98:
[----:B------:R-:W-:Y:S05]  /*4d70*/  BRA `(.L_x_99) ;  /* 0xffffffc400487947 */ /* 0x000fea000383ffff */
.L_x_21:
[----:B------:R-:W-:Y:S01]  /*4d80*/  BSSY B1, `(.L_x_100) ;  /* 0x0000005000017945 */ /* 0x000fe20003800000 */
[----:B------:R-:W-:-:S07]  /*4d90*/  MOV R2, 0xffffffff ;  /* 0xffffffff00027802 */ /* 0x000fce0000000f00 */
[----:B------:R-:W-:Y:S05]  /*4da0*/  WARPSYNC.COLLECTIVE R2, `(.L_x_101) ;  /* 0x0000000002087348 */ /* 0x000fea0003c00000 */
[----:B------:R-:W-:Y:S01]  /*4db0*/  NOP ;  /* 0x0000000000007918 */ /* 0x000fe20000000000 */
[----:B------:R-:W-:Y:S05]  /*4dc0*/  ENDCOLLECTIVE ;  /* 0x000000000000791b */ /* 0x000fea0003800000 */
.L_x_101:
[----:B------:R-:W-:Y:S05]  /*4dd0*/  BSYNC B1 ;  /* 0x0000000000017941 */ /* 0x000fea0003800000 */
.L_x_100:
[----:B------:R-:W-:Y:S01]  /*4de0*/  HFMA2 R10, -RZ, RZ, 0, 1.1920928955078125e-07 ;  /* 0x00000002ff0a7431 */ /* 0x000fe200000001ff */
[----:B------:R-:W-:Y:S02]  /*4df0*/  MOV R13, R9 ;  /* 0x00000009000d7202 */ /* 0x000fe40000000f00 */
[----:B------:R-:W-:Y:S02]  /*4e00*/  MOV R11, 0x1f ;  /* 0x0000001f000b7802 */ /* 0x000fe40000000f00 */
[----:B------:R-:W-:-:S07]  /*4e10*/  MOV R2, 0xffffffff ;  /* 0xffffffff00027802 */ /* 0x000fce0000000f00 */
[----:B------:R-:W-:Y:S05]  /*4e20*/  WARPSYNC.COLLECTIVE R2, `(.L_x_102) ;  /* 0x0000000002087348 */ /* 0x000fea0003c00000 */
[----:B------:R0:W1:Y:S02]  /*4e30*/  SHFL.DOWN P0, R16, R13, R10, R11 ;  /* 0x0800000a0d107389 */ /* 0x000064000000000b */
[----:B01----:R-:W-:Y:S05]  /*4e40*/  ENDCOLLECTIVE ;  /* 0x000000000000791b */ /* 0x003fea0003800000 */
.L_x_102:
[----:B------:R-:W-:Y:S02]  /*4e50*/  MOV R13, R12 ;  /* 0x0000000c000d7202 */ /* 0x000fe40000000f00 */
[----:B------:R-:W-:-:S07]  /*4e60*/  MOV R14, R16 ;  /* 0x00000010000e7202 */ /* 0x000fce0000000f00 */
[----:B------:R-:W-:Y:S05]  /*4e70*/  WARPSYNC.COLLECTIVE R2, `(.L_x_103) ;  /* 0x0000000002087348 */ /* 0x000fea0003c00000 */
[----:B------:R0:W1:Y:S02]  /*4e80*/  SHFL.DOWN P0, R16, R13, R10, R11 ;  /* 0x0800000a0d107389 */ /* 0x000064000000000b */
[----:B01----:R-:W-:Y:S05]  /*4e90*/  ENDCOLLECTIVE ;  /* 0x000000000000791b */ /* 0x003fea0003800000 */
.L_x_103:
[----:B------:R-:W-:Y:S05]  /*4ea0*/  BRA `(.L_x_104) ;  /* 0xffffffc4007c7947 */ /* 0x000fea000383ffff */
.L_x_25:
[----:B------:R-:W-:Y:S01]  /*4eb0*/  BSSY B1, `(.L_x_105) ;  /* 0x0000005000017945 */ /* 0x000fe20003800000 */
[----:B------:R-:W-:-:S07]  /*4ec0*/  MOV R2, 0xffffffff ;  /* 0xffffffff00027802 */ /* 0x000fce0000000f00 */
[----:B------:R-:W-:Y:S05]  /*4ed0*/  WARPSYNC.COLLECTIVE R2, `(.L_x_106) ;  /* 0x0000000002087348 */ /* 0x000fea0003c00000 */
[----:B------:R-:W-:Y:S01]  /*4ee0*/  NOP ;  /* 0x0000000000007918 */ /* 0x000fe20000000000 */
[----:B------:R-:W-:Y:S05]  /*4ef0*/  ENDCOLLECTIVE ;  /* 0x000000000000791b */ /* 0x000fea0003800000 */
.L_x_106:
[----:B------:R-:W-:Y:S05]  /*4f00*/  BSYNC B1 ;  /* 0x0000000000017941 */ /* 0x000fea0003800000 */
.L_x_105:
[----:B------:R-:W-:Y:S01]  /*4f10*/  HFMA2 R10, -RZ, RZ, 0, 5.9604644775390625e-08 ;  /* 0x00000001ff0a7431 */ /* 0x000fe200000001ff */
[----:B------:R-:W-:Y:S02]  /*4f20*/  MOV R13, R9 ;  /* 0x00000009000d7202 */ /* 0x000fe40000000f00 */
[----:B------:R-:W-:Y:S02]  /*4f30*/  MOV R11, 0x1f ;  /* 0x0000001f000b7802 */ /* 0x000fe40000000f00 */
[----:B------:R-:W-:-:S07]  /*4f40*/  MOV R2, 0xffffffff ;  /* 0xffffffff00027802 */ /* 0x000fce0000000f00 */
[----:B------:R-:W-:Y:S05]  /*4f50*/  WARPSYNC.COLLECTIVE R2, `(.L_x_107) ;  /* 0x0000000002087348 */ /* 0x000fea0003c00000 */
[----:B------:R0:W1:Y:S02]  /*4f60*/  SHFL.DOWN P0, R16, R13, R10, R11 ;  /* 0x0800000a0d107389 */ /* 0x000064000000000b */
[----:B01----:R-:W-:Y:S05]  /*4f70*/  ENDCOLLECTIVE ;  /* 0x000000000000791b */ /* 0x003fea0003800000 */
.L_x_107:
[----:B------:R-:W-:Y:S02]  /*4f80*/  MOV R13, R12 ;  /* 0x0000000c000d7202 */ /* 0x000fe40000000f00 */
[----:B------:R-:W-:-:S07]  /*4f90*/  MOV R14, R16 ;  /* 0x00000010000e7202 */ /* 0x000fce0000000f00 */
[----:B------:R-:W-:Y:S05]  /*4fa0*/  WARPSYNC.COLLECTIVE R2, `(.L_x_108) ;  /* 0x0000000002087348 */ /* 0x000fea0003c00000 */
[----:B------:R0:W1:Y:S02]  /*4fb0*/  SHFL.DOWN P0, R16, R13, R10, R11 ;  /* 0x0800000a0d107389 */ /* 0x000064000000000b */
[----:B01----:R-:W-:Y:S05]  /*4fc0*/  ENDCOLLECTIVE ;  /* 0x000000000000791b */ /* 0x003fea0003800000 */
.L_x_108:
[----:B------:R-:W-:Y:S05]  /*4fd0*/  BRA `(.L_x_109) ;  /* 0xffffffc400b07947 */ /* 0x000fea000383ffff */
.L_x_29:
[----:B------:R-:W-:Y:S01]  /*4fe0*/  HFMA2 R11, -RZ, RZ, 0, 0 ;  /* 0x00000000ff0b7431 */ /* 0x000fe200000001ff */
[----:B------:R-:W-:Y:S01]  /*4ff0*/  BSSY B1, `(.L_x_110) ;  /* 0x0000006000017945 */ /* 0x000fe20003800000 */
[----:B------:R-:W-:Y:S02]  /*5000*/  MOV R13, 0x1f ;  /* 0x0000001f000d7802 */ /* 0x000fe40000000f00 */
[----:B------:R-:W-:-:S07]  /*5010*/  MOV R2, 0xffffffff ;  /* 0xffffffff00027802 */ /* 0x000fce0000000f00 */
[----:B------:R-:W-:Y:S05]  /*5020*/  WARPSYNC.COLLECTIVE R2, `(.L_x_111) ;  /* 0x0000000002087348 */ /* 0x000fea0003c00000 */
[----:B------:R0:W1:Y:S02]  /*5030*/  SHFL.IDX P1, R2, R14, R11, R13 ;  /* 0x0000000b0e027389 */ /* 0x000064000002000d */
[----:B01----:R-:W-:Y:S05]  /*5040*/  ENDCOLLECTIVE ;  /* 0x000000000000791b */ /* 0x003fea0003800000 */
.L_x_111:
[----:B------:R-:W-:Y:S05]  /*5050*/  BSYNC B1 ;  /* 0x0000000000017941 */ /* 0x000fea0003800000 */
.L_x_110:
[----:B------:R-:W-:Y:S01]  /*5060*/  MOV R8, R2 ;  /* 0x0000000200087202 */ /* 0x000fe20000000f00 */
[----:B------:R-:W-:Y:S01]  /*5070*/  HFMA2 R11, -RZ, RZ, 0, 0 ;  /* 0x00000000ff0b7431 */ /* 0x000fe200000001ff */
[----:B------:R-:W-:Y:S02]  /*5080*/  MOV R2, 0xffffffff ;  /* 0xffffffff00027802 */ /* 0x000fe40000000f00 */
[----:B------:R-:W-:Y:S02]  /*5090*/  MOV R14, R9 ;  /* 0x00000009000e7202 */ /* 0x000fe40000000f00 */
[----:B------:R-:W-:-:S07]  /*50a0*/  MOV R13, 0x1f ;  /* 0x0000001f000d7802 */ /* 0x000fce0000000f00 */
[----:B------:R-:W-:Y:S05]  /*50b0*/  WARPSYNC.COLLECTIVE R2, `(.L_x_112) ;  /* 0x0000000002087348 */ /* 0x000fea0003c00000 */
[----:B------:R0:W1:Y:S02]  /*50c0*/  SHFL.IDX P1, R2, R14, R11, R13 ;  /* 0x0000000b0e027389 */ /* 0x000064000002000d */
[----:B01----:R-:W-:Y:S05]  /*50d0*/  ENDCOLLECTIVE ;  /* 0x000000000000791b */ /* 0x003fea0003800000 */
.L_x_112:
[----:B------:R-:W-:Y:S01]  /*50e0*/  MOV R9, R2 ;  /* 0x0000000200097202 */ /* 0x000fe20000000f00 */
[----:B------:R-:W-:Y:S06]  /*50f0*/  BRA `(.L_x_113) ;  /* 0xffffffc400f07947 */ /* 0x000fec000383ffff */
.L_x_51:
[----:B------:R-:W-:Y:S01]  /*5100*/  BSSY B0, `(.L_x_114) ;  /* 0x0000005000007945 */ /* 0x000fe20003800000 */
[----:B------:R-:W-:-:S07]  /*5110*/  MOV R2, 0xffffffff ;  /* 0xffffffff00027802 */ /* 0x000fce0000000f00 */
[----:B---3--:R-:W-:Y:S05]  /*5120*/  WARPSYNC.COLLECTIVE R2, `(.L_x_115) ;  /* 0x0000000002087348 */ /* 0x008fea0003c00000 */
[----:B------:R-:W-:Y:S01]  /*5130*/  NOP ;  /* 0x0000000000007918 */ /* 0x000fe20000000000 */
[----:B---3--:R-:W-:Y:S05]  /*5140*/  ENDCOLLECTIVE ;  /* 0x000000000000791b */ /* 0x008fea0003800000 */
.L_x_115:
[----:B------:R-:W-:Y:S05]  /*5150*/  BSYNC B0 ;  /* 0x0000000000007941 */ /* 0x000fea0003800000 */
.L_x_114:
[----:B------:R-:W-:Y:S01]  /*5160*/  HFMA2 R10, -RZ, RZ, 0, 9.5367431640625e-07 ;  /* 0x00000010ff0a7431 */ /* 0x000fe200000001ff */
[----:B------:R-:W-:Y:S02]  /*5170*/  MOV R13, R0 ;  /* 0x00000000000d7202 */ /* 0x000fe40000000f00 */
[----:B------:R-:W-:Y:S02]  /*5180*/  MOV R11, 0x1f ;  /* 0x0000001f000b7802 */ /* 0x000fe40000000f00 */
[----:B------:R-:W-:-:S07]  /*5190*/  MOV R2, 0xffffffff ;  /* 0xffffffff00027802 */ /* 0x000fce0000000f00 */
[----:B------:R-:W-:Y:S05]  /*51a0*/  WARPSYNC.COLLECTIVE R2, `(.L_x_116) ;  /* 0x0000000002087348 */ /* 0x000fea0003c00000 */
[----:B------:R0:W1:Y:S02]  /*51b0*/  SHFL.DOWN P0, R16, R13, R10, R11 ;  /* 0x0800000a0d107389 */ /* 0x000064000000000b */
[----:B01----:R-:W-:Y:S05]  /*51c0*/  ENDCOLLECTIVE ;  /* 0x000000000000791b */ /* 0x003fea0003800000 */
.L_x_116:
[----:B------:R-:W-:Y:S02]  /*51d0*/  MOV R13, R14 ;  /* 0x0000000e000d7202 */ /* 0x000fe40000000f00 */
[----:B------:R-:W-:-:S07]  /*51e0*/  MOV R7, R16 ;  /* 0x0000001000077202 */ /* 0x000fce0000000f00 */
[----:B------:R-:W-:Y:S05]  /*51f0*/  WARPSYNC.COLLECTIVE R2, `(.L_x_117) ;  /* 0x0000000002087348 */ /* 0x000fea0003c00000 */
[----:B------:R0:W1:Y:S02]  /*5200*/  SHFL.DOWN P0, R16, R13, R10, R11 ;  /* 0x0800000a0d107389 */ /* 0x000064000000000b */
[----:B01----:R-:W-:Y:S05]  /*5210*/  ENDCOLLECTIVE ;  /* 0x000000000000791b */ /* 0x003fea0003800000 */
.L_x_117:
[----:B------:R-:W-:Y:S05]  /*5220*/  BRA `(.L_x_118) ;  /* 0xffffffe000387947 */ /* 0x000fea000383ffff */
.L_x_55:
[----:B------:R-:W-:Y:S01]  /*5230*/  BSSY B0, `(.L_x_119) ;  /* 0x0000005000007945 */ /* 0x000fe20003800000 */
[----:B------:R-:W-:-:S07]  /*5240*/  MOV R2, 0xffffffff ;  /* 0xffffffff00027802 */ /* 0x000fce0000000f00 */
[----:B---3--:R-:W-:Y:S05]  /*5250*/  WARPSYNC.COLLECTIVE R2, `(.L_x_120) ;  /* 0x0000000002087348 */ /* 0x008fea0003c00000 */
[----:B------:R-:W-:Y:S01]  /*5260*/  NOP ;  /* 0x0000000000007918 */ /* 0x000fe20000000000 */
[----:B---3--:R-:W-:Y:S05]  /*5270*/  ENDCOLLECTIVE ;  /* 0x000000000000791b */ /* 0x008fea0003800000 */
.L_x_120:
[----:B------:R-:W-:Y:S05]  /*5280*/  BSYNC B0 ;  /* 0x0000000000007941 */ /* 0x000fea0003800000 */
.L_x_119:
[----:B------:R-:W-:Y:S01]  /*5290*/  HFMA2 R10, -RZ, RZ, 0, 4.76837158203125e-07 ;  /* 0x00000008ff0a7431 */ /* 0x000fe200000001ff */
[----:B------:R-:W-:Y:S02]  /*52a0*/  MOV R13, R7 ;  /* 0x00000007000d7202 */ /* 0x000fe40000000f00 */
[----:B------:R-:W-:Y:S02]  /*52b0*/  MOV R11, 0x1f ;  /* 0x0000001f000b7802 */ /* 0x000fe40000000f00 */
[----:B------:R-:W-:-:S07]  /*52c0*/  MOV R2, 0xffffffff ;  /* 0xffffffff00027802 */ /* 0x000fce0000000f00 */
[----:B------:R-:W-:Y:S05]  /*52d0*/  WARPSYNC.COLLECTIVE R2, `(.L_x_121) ;  /* 0x0000000002087348 */ /* 0x000fea0003c00000 */
[----:B------:R0:W1:Y:S02]  /*52e0*/  SHFL.DOWN P0, R16, R13, R10, R11 ;  /* 0x0800000a0d107389 */ /* 0x000064000000000b */
[----:B01----:R-:W-:Y:S05]  /*52f0*/  ENDCOLLECTIVE ;  /* 0x000000000000791b */ /* 0x003fea0003800000 */
.L_x_121:
[----:B------:R-:W-:Y:S02]  /*5300*/  MOV R13, R0 ;  /* 0x00000000000d7202 */ /* 0x000fe40000000f00 */
[----:B------:R-:W-:-:S07]  /*5310*/  MOV R12, R16 ;  /* 0x00000010000c7202 */ /* 0x000fce0000000f00 */
[----:B------:R-:W-:Y:S05]  /*5320*/  WARPSYNC.COLLECTIVE R2, `(.L_x_122) ;  /* 0x0000000002087348 */ /* 0x000fea0003c00000 */
[----:B------:R0:W1:Y:S02]  /*5330*/  SHFL.DOWN P0, R16, R13, R10, R11 ;  /* 0x0800000a0d107389 */ /* 0x000064000000000b */
[----:B01----:R-:W-:Y:S05]  /*5340*/  ENDCOLLECTIVE ;  /* 0x000000000000791b */ /* 0x003fea0003800000 */
.L_x_122:
[----:B------:R-:W-:Y:S05]  /*5350*/  BRA `(.L_x_123) ;  /* 0xffffffe000747947 */ /* 0x000fea000383ffff */
.L_x_59:
[----:B------:R-:W-:Y:S01]  /*5360*/  BSSY B0, `(.L_x_124) ;  /* 0x0000005000007945 */ /* 0x000fe20003800000 */
[----:B------:R-:W-:-:S07]  /*5370*/  MOV R2, 0xffffffff ;  /* 0xffffffff00027802 */ /* 0x000fce0000000f00 */
[----:B---3--:R-:W-:Y:S05]  /*5380*/  WARPSYNC.COLLECTIVE R2, `(.L_x_125) ;  /* 0x0000000002087348 */ /* 0x008fea0003c00000 */
[----:B------:R-:W-:Y:S01]  /*5390*/  NOP ;  /* 0x0000000000007918 */ /* 0x000fe20000000000 */
[----:B---3--:R-:W-:Y:S05]  /*53a0*/  ENDCOLLECTIVE ;  /* 0x000000000000791b */ /* 0x008fea0003800000 */
.L_x_125:
[----:B------:R-:W-:Y:S05]  /*53b0*/  BSYNC B0 ;  /* 0x0000000000007941 */ /* 0x000fea0003800000 */
.L_x_124:
[----:B------:R-:W-:Y:S01]  /*53c0*/  HFMA2 R10, -RZ, RZ, 0, 2.384185791015625e-07 ;  /* 0x00000004ff0a7431 */ /* 0x000fe200000001ff */
[----:B------:R-:W-:Y:S02]  /*53d0*/  MOV R13, R7 ;  /* 0x00000007000d7202 */ /* 0x000fe40000000f00 */
[----:B------:R-:W-:Y:S02]  /*53e0*/  MOV R11, 0x1f ;  /* 0x0000001f000b7802 */ /* 0x000fe40000000f00 */
[----:B------:R-:W-:-:S07]  /*53f0*/  MOV R2, 0xffffffff ;  /* 0xffffffff00027802 */ /* 0x000fce0000000f00 */
[----:B------:R-:W-:Y:S05]  /*5400*/  WARPSYNC.COLLECTIVE R2, `(.L_x_126) ;  /* 0x0000000002087348 */ /* 0x000fea0003c00000 */
[----:B------:R0:W1:Y:S02]  /*5410*/  SHFL.DOWN P0, R16, R13, R10, R11 ;  /* 0x0800000a0d107389 */ /* 0x000064000000000b */
[----:B01----:R-:W-:Y:S05]  /*5420*/  ENDCOLLECTIVE ;  /* 0x000000000000791b */ /* 0x003fea0003800000 */
.L_x_126:
[----:B------:R-:W-:Y:S02]  /*5430*/  MOV R13, R0 ;  /* 0x00000000000d7202 */ /* 0x000fe40000000f00 */
[----:B------:R-:W-:-:S07]  /*5440*/  MOV R12, R16 ;  /* 0x00000010000c7202 */ /* 0x000fce0000000f00 */
[----:B------:R-:W-:Y:S05]  /*5450*/  WARPSYNC.COLLECTIVE R2, `(.L_x_127) ;  /* 0x0000000002087348 */ /* 0x000fea0003c00000 */
[----:B------:R0:W1:Y:S02]  /*5460*/  SHFL.DOWN P0, R16, R13, R10, R11 ;  /* 0x0800000a0d107389 */ /* 0x000064000000000b */
[----:B01----:R-:W-:Y:S05]  /*5470*/  ENDCOLLECTIVE ;  /* 0x000000000000791b */ /* 0x003fea0003800000 */
.L_x_127:
[----:B------:R-:W-:Y:S05]  /*5480*/  BRA `(.L_x_128) ;  /* 0xffffffe000a87947 */ /* 0x000fea000383ffff */
.L_x_63:
[----:B------:R-:W-:Y:S01]  /*5490*/  BSSY B0, `(.L_x_129) ;  /* 0x0000005000007945 */ /* 0x000fe20003800000 */
[----:B------:R-:W-:-:S07]  /*54a0*/  MOV R2, 0xffffffff ;  /* 0xffffffff00027802 */ /* 0x000fce0000000f00 */
[----:B---3--:R-:W-:Y:S05]  /*54b0*/  WARPSYNC.COLLECTIVE R2, `(.L_x_130) ;  /* 0x0000000002087348 */ /* 0x008fea0003c00000 */
[----:B------:R-:W-:Y:S01]  /*54c0*/  NOP ;  /* 0x0000000000007918 */ /* 0x000fe20000000000 */
[----:B---3--:R-:W-:Y:S05]  /*54d0*/  ENDCOLLECTIVE ;  /* 0x000000000000791b */ /* 0x008fea0003800000 */
.L_x_130:
[----:B------:R-:W-:Y:S05]  /*54e0*/  BSYNC B0 ;  /* 0x0000000000007941 */ /* 0x000fea0003800000 */
.L_x_129:
[----:B------:R-:W-:Y:S01]  /*54f0*/  HFMA2 R10, -RZ, RZ, 0, 1.1920928955078125e-07 ;  /* 0x00000002ff0a7431 */ /* 0x000fe200000001ff */
[----:B------:R-:W-:Y:S02]  /*5500*/  MOV R13, R7 ;  /* 0x00000007000d7202 */ /* 0x000fe40000000f00 */
[----:B------:R-:W-:Y:S02]  /*5510*/  MOV R11, 0x1f ;  /* 0x0000001f000b7802 */ /* 0x000fe40000000f00 */
[----:B------:R-:W-:-:S07]  /*5520*/  MOV R2, 0xffffffff ;  /* 0xffffffff00027802 */ /* 0x000fce0000000f00 */
[----:B------:R-:W-:Y:S05]  /*5530*/  WARPSYNC.COLLECTIVE R2, `(.L_x_131) ;  /* 0x0000000002087348 */ /* 0x000fea0003c00000 */
[----:B------:R0:W1:Y:S02]  /*5540*/  SHFL.DOWN P0, R16, R13, R10, R11 ;  /* 0x0800000a0d107389 */ /* 0x000064000000000b */
[----:B01----:R-:W-:Y:S05]  /*5550*/  ENDCOLLECTIVE ;  /* 0x000000000000791b */ /* 0x003fea0003800000 */
.L_x_131:
[----:B------:R-:W-:Y:S02]  /*5560*/  MOV R13, R0 ;  /* 0x00000000000d7202 */ /* 0x000fe40000000f00 */
[----:B------:R-:W-:-:S07]  /*5570*/  MOV R12, R16 ;  /* 0x00000010000c7202 */ /* 0x000fce0000000f00 */
[----:B------:R-:W-:Y:S05]  /*5580*/  WARPSYNC.COLLECTIVE R2, `(.L_x_132) ;  /* 0x0000000002087348 */ /* 0x000fea0003c00000 */
[----:B------:R0:W1:Y:S02]  /*5590*/  SHFL.DOWN P0, R16, R13, R10, R11 ;  /* 0x0800000a0d107389 */ /* 0x000064000000000b */
[----:B01----:R-:W-:Y:S05]  /*55a0*/  ENDCOLLECTIVE ;  /* 0x000000000000791b */ /* 0x003fea0003800000 */
.L_x_132:
[----:B------:R-:W-:Y:S05]  /*55b0*/  BRA `(.L_x_133) ;  /* 0xffffffe000dc7947 */ /* 0x000fea000383ffff */
.L_x_67:
[----:B------:R-:W-:Y:S01]  /*55c0*/  BSSY B0, `(.L_x_134) ;  /* 0x0000005000007945 */ /* 0x000fe20003800000 */
[----:B------:R-:W-:-:S07]  /*55d0*/  MOV R2, 0xffffffff ;  /* 0xffffffff00027802 */ /* 0x000fce0000000f00 */
[----:B---3--:R-:W-:Y:S05]  /*55e0*/  WARPSYNC.COLLECTIVE R2, `(.L_x_135) ;  /* 0x0000000002087348 */ /* 0x008fea0003c00000 */
[----:B------:R-:W-:Y:S01]  /*55f0*/  NOP ;  /* 0x0000000000007918 */ /* 0x000fe20000000000 */
[----:B---3--:R-:W-:Y:S05]  /*5600*/  ENDCOLLECTIVE ;  /* 0x000000000000791b */ /* 0x008fea0003800000 */
.L_x_135:
[----:B------:R-:W-:Y:S05]  /*5610*/  BSYNC B0 ;  /* 0x0000000000007941 */ /* 0x000fea0003800000 */
.L_x_134:
[----:B------:R-:W-:Y:S01]  /*5620*/  HFMA2 R10, -RZ, RZ, 0, 5.9604644775390625e-08 ;  /* 0x00000001ff0a7431 */ /* 0x000fe200000001ff */
[----:B------:R-:W-:Y:S02]  /*5630*/  MOV R13, R7 ;  /* 0x00000007000d7202 */ /* 0x000fe40000000f00 */
[----:B------:R-:W-:Y:S02]  /*5640*/  MOV R11, 0x1f ;  /* 0x0000001f000b7802 */ /* 0x000fe40000000f00 */
[----:B------:R-:W-:-:S07]  /*5650*/  MOV R2, 0xffffffff ;  /* 0xffffffff00027802 */ /* 0x000fce0000000f00 */
[----:B------:R-:W-:Y:S05]  /*5660*/  WARPSYNC.COLLECTIVE R2, `(.L_x_136) ;  /* 0x0000000002087348 */ /* 0x000fea0003c00000 */
[----:B------:R0:W1:Y:S02]  /*5670*/  SHFL.DOWN P0, R16, R13, R10, R11 ;  /* 0x0800000a0d107389 */ /* 0x000064000000000b */
[----:B01----:R-:W-:Y:S05]  /*5680*/  ENDCOLLECTIVE ;  /* 0x000000000000791b */ /* 0x003fea0003800000 */
.L_x_136:
[----:B------:R-:W-:Y:S02]  /*5690*/  MOV R13, R0 ;  /* 0x00000000000d7202 */ /* 0x000fe40000000f00 */
[----:B------:R-:W-:-:S07]  /*56a0*/  MOV R12, R16 ;  /* 0x00000010000c7202 */ /* 0x000fce0000000f00 */
[----:B------:R-:W-:Y:S05]  /*56b0*/  WARPSYNC.COLLECTIVE R2, `(.L_x_137) ;  /* 0x0000000002087348 */ /* 0x000fea0003c00000 */
[----:B------:R0:W1:Y:S02]  /*56c0*/  SHFL.DOWN P0, R16, R13, R10, R11 ;  /* 0x0800000a0d107389 */ /* 0x000064000000000b */
[----:B01----:R-:W-:Y:S05]  /*56d0*/  ENDCOLLECTIVE ;  /* 0x000000000000791b */ /* 0x003fea0003800000 */
.L_x_137:
[----:B------:R-:W-:Y:S05]  /*56e0*/  BRA `(.L_x_138) ;  /* 0xffffffe400107947 */ /* 0x000fea000383ffff */
.L_x_71:
[----:B------:R-:W-:Y:S01]  /*56f0*/  HFMA2 R11, -RZ, RZ, 0, 0 ;  /* 0x00000000ff0b7431 */ /* 0x000fe200000001ff */
[----:B------:R-:W-:Y:S01]  /*5700*/  BSSY B0, `(.L_x_139) ;  /* 0x0000007000007945 */ /* 0x000fe20003800000 */
[----:B------:R-:W-:Y:S02]  /*5710*/  MOV R14, R7 ;  /* 0x00000007000e7202 */ /* 0x000fe40000000f00 */
[----:B------:R-:W-:Y:S02]  /*5720*/  MOV R13, 0x1f ;  /* 0x0000001f000d7802 */ /* 0x000fe40000000f00 */
[----:B------:R-:W-:-:S07]  /*5730*/  MOV R2, 0xffffffff ;  /* 0xffffffff00027802 */ /* 0x000fce0000000f00 */
[----:B---3--:R-:W-:Y:S05]  /*5740*/  WARPSYNC.COLLECTIVE R2, `(.L_x_140) ;  /* 0x0000000002087348 */ /* 0x008fea0003c00000 */
[----:B------:R0:W1:Y:S02]  /*5750*/  SHFL.IDX P1, R2, R14, R11, R13 ;  /* 0x0000000b0e027389 */ /* 0x000064000002000d */
[----:B01-3--:R-:W-:Y:S05]  /*5760*/  ENDCOLLECTIVE ;  /* 0x000000000000791b */ /* 0x00bfea0003800000 */
.L_x_140:
[----:B------:R-:W-:Y:S05]  /*5770*/  BSYNC B0 ;  /* 0x0000000000007941 */ /* 0x000fea0003800000 */
.L_x_139:
        /* <DEDUP_REMOVED lines=8> */
.L_x_141:
[----:B------:R-:W-:Y:S01]  /*5800*/  MOV R6, R2 ;  /* 0x0000000200067202 */ /* 0x000fe20000000f00 */
[----:B------:R-:W-:Y:S06]  /*5810*/  BRA `(.L_x_142) ;  /* 0xffffffe4004c7947 */ /* 0x000fec000383ffff */
        .weak           $__internal_0_$__cuda_sm3x_div_rn_noftz_f32_slowpath
        .type           $__internal_0_$__cuda_sm3x_div_rn_noftz_f32_slowpath,@function
        .size           $__internal_0_$__cuda_sm3x_div_rn_noftz_f32_slowpath,(.L_x_155 - $__internal_0_$__cuda_sm3x_div_rn_noftz_f32_slowpath)
$__internal_0_$__cuda_sm3x_div_rn_noftz_f32_slowpath:
[----:B------:R-:W-:Y:S01]  /*5820*/  SHF.R.U32.HI R17, RZ, 0x17, R22 ;  /* 0x00000017ff117819 */ /* 0x000fe20000011616 */
[----:B------:R-:W-:Y:S01]  /*5830*/  BSSY.RECONVERGENT B1, `(.L_x_143) ;  /* 0x0000062000017945 */ /* 0x000fe20003800200 */
[----:B------:R-:W-:Y:S02]  /*5840*/  SHF.R.U32.HI R19, RZ, 0x17, R0 ;  /* 0x00000017ff137819 */ /* 0x000fe40000011600 */
[----:B------:R-:W-:Y:S02]  /*5850*/  LOP3.LUT R17, R17, 0xff, RZ, 0xc0, !PT ;  /* 0x000000ff11117812 */ /* 0x000fe400078ec0ff */
[----:B------:R-:W-:Y:S02]  /*5860*/  LOP3.LUT R19, R19, 0xff, RZ, 0xc0, !PT ;  /* 0x000000ff13137812 */ /* 0x000fe400078ec0ff */
[----:B------:R-:W-:Y:S02]  /*5870*/  IADD3 R20, PT, PT, R17, -0x1, RZ ;  /* 0xffffffff11147810 */ /* 0x000fe40007ffe0ff */
[----:B------:R-:W-:-:S02]  /*5880*/  IADD3 R21, PT, PT, R19, -0x1, RZ ;  /* 0xffffffff13157810 */ /* 0x000fc40007ffe0ff */
[----:B------:R-:W-:-:S04]  /*5890*/  ISETP.GT.U32.AND P0, PT, R20, 0xfd, PT ;  /* 0x000000fd1400780c */ /* 0x000fc80003f04070 */
[----:B------:R-:W-:-:S13]  /*58a0*/  ISETP.GT.U32.OR P0, PT, R21, 0xfd, P0 ;  /* 0x000000fd1500780c */ /* 0x000fda0000704470 */
[----:B------:R-:W-:Y:S01]  /*58b0*/  @!P0 MOV R18, RZ ;  /* 0x000000ff00128202 */ /* 0x000fe20000000f00 */
[----:B------:R-:W-:Y:S06]  /*58c0*/  @!P0 BRA `(.L_x_144) ;  /* 0x00000000005c8947 */ /* 0x000fec0003800000 */
[----:B------:R-:W-:Y:S02]  /*58d0*/  FSETP.GTU.FTZ.AND P0, PT, |R0|, +INF , PT ;  /* 0x7f8000000000780b */ /* 0x000fe40003f1c200 */
[----:B------:R-:W-:-:S04]  /*58e0*/  FSETP.GTU.FTZ.AND P1, PT, |R22|, +INF , PT ;  /* 0x7f8000001600780b */ /* 0x000fc80003f3c200 */
[----:B------:R-:W-:-:S13]  /*58f0*/  PLOP3.LUT P0, PT, P0, P1, PT, 0xf8, 0x8f ;  /* 0x00000000008f781c */ /* 0x000fda0000703f70 */
[----:B------:R-:W-:Y:S05]  /*5900*/  @P0 BRA `(.L_x_145) ;  /* 0x00000004004c0947 */ /* 0x000fea0003800000 */
[----:B------:R-:W-:-:S13]  /*5910*/  LOP3.LUT P0, RZ, R22, 0x7fffffff, R0, 0xc8, !PT ;  /* 0x7fffffff16ff7812 */ /* 0x000fda000780c800 */
[----:B------:R-:W-:Y:S05]  /*5920*/  @!P0 BRA `(.L_x_146) ;  /* 0x00000004003c8947 */ /* 0x000fea0003800000 */
[----:B------:R-:W-:Y:S02]  /*5930*/  FSETP.NEU.FTZ.AND P3, PT, |R0|, +INF , PT ;  /* 0x7f8000000000780b */ /* 0x000fe40003f7d200 */
[----:B------:R-:W-:Y:S02]  /*5940*/  FSETP.NEU.FTZ.AND P1, PT, |R22|, +INF , PT ;  /* 0x7f8000001600780b */ /* 0x000fe40003f3d200 */
[----:B------:R-:W-:-:S11]  /*5950*/  FSETP.NEU.FTZ.AND P0, PT, |R0|, +INF , PT ;  /* 0x7f8000000000780b */ /* 0x000fd60003f1d200 */
[----:B------:R-:W-:Y:S05]  /*5960*/  @!P1 BRA !P3, `(.L_x_146) ;  /* 0x00000004002c9947 */ /* 0x000fea0005800000 */
[----:B------:R-:W-:-:S04]  /*5970*/  LOP3.LUT P3, RZ, R0, 0x7fffffff, RZ, 0xc0, !PT ;  /* 0x7fffffff00ff7812 */ /* 0x000fc8000786c0ff */
[----:B------:R-:W-:-:S13]  /*5980*/  PLOP3.LUT P1, PT, P1, P3, PT, 0x2f, 0xf2 ;  /* 0x0000000000f2781c */ /* 0x000fda0000f26577 */
[----:B------:R-:W-:Y:S05]  /*5990*/  @P1 BRA `(.L_x_147) ;  /* 0x0000000400181947 */ /* 0x000fea0003800000 */
[----:B------:R-:W-:-:S04]  /*59a0*/  LOP3.LUT P1, RZ, R22, 0x7fffffff, RZ, 0xc0, !PT ;  /* 0x7fffffff16ff7812 */ /* 0x000fc8000782c0ff */
[----:B------:R-:W-:-:S13]  /*59b0*/  PLOP3.LUT P0, PT, P0, P1, PT, 0x2f, 0xf2 ;  /* 0x0000000000f2781c */ /* 0x000fda0000702577 */
[----:B------:R-:W-:Y:S05]  /*59c0*/  @P0 BRA `(.L_x_148) ;  /* 0x0000000400000947 */ /* 0x000fea0003800000 */
[----:B------:R-:W-:Y:S02]  /*59d0*/  ISETP.GE.AND P0, PT, R21, RZ, PT ;  /* 0x000000ff1500720c */ /* 0x000fe40003f06270 */
[----:B------:R-:W-:-:S11]  /*59e0*/  ISETP.GE.AND P1, PT, R20, RZ, PT ;  /* 0x000000ff1400720c */ /* 0x000fd60003f26270 */
[----:B------:R-:W-:Y:S01]  /*59f0*/  @P0 MOV R18, RZ ;  /* 0x000000ff00120202 */ /* 0x000fe20000000f00 */
[----:B------:R-:W-:Y:S01]  /*5a00*/  @!P0 FFMA R0, R0, 1.84467440737095516160e+19, RZ ;  /* 0x5f80000000008823 */ /* 0x000fe200000000ff */
[----:B------:R-:W-:Y:S01]  /*5a10*/  @!P0 MOV R18, 0xffffffc0 ;  /* 0xffffffc000128802 */ /* 0x000fe20000000f00 */
[----:B------:R-:W-:-:S03]  /*5a20*/  @!P1 FFMA R22, R22, 1.84467440737095516160e+19, RZ ;  /* 0x5f80000016169823 */ /* 0x000fc600000000ff */
[----:B------:R-:W-:-:S07]  /*5a30*/  @!P1 IADD3 R18, PT, PT, R18, 0x40, RZ ;  /* 0x0000004012129810 */ /* 0x000fce0007ffe0ff */
.L_x_144:
[----:B------:R-:W-:Y:S01]  /*5a40*/  LEA R21, R17, 0xc0800000, 0x17 ;  /* 0xc080000011157811 */ /* 0x000fe200078eb8ff */
[----:B------:R-:W-:Y:S01]  /*5a50*/  BSSY.RECONVERGENT B2, `(.L_x_149) ;  /* 0x0000036000027945 */ /* 0x000fe20003800200 */
[----:B------:R-:W-:Y:S02]  /*5a60*/  IADD3 R19, PT, PT, R19, -0x7f, RZ ;  /* 0xffffff8113137810 */ /* 0x000fe40007ffe0ff */
[----:B------:R-:W-:-:S03]  /*5a70*/  IADD3 R24, PT, PT, -R21, R22, RZ ;  /* 0x0000001615187210 */ /* 0x000fc60007ffe1ff */
[C---:B------:R-:W-:Y:S01]  /*5a80*/  IMAD R0, R19.reuse, -0x800000, R0 ;  /* 0xff80000013007824 */ /* 0x040fe200078e0200 */
[----:B------:R-:W0:Y:S01]  /*5a90*/  MUFU.RCP R20, R24 ;  /* 0x0000001800147308 */ /* 0x000e220000001000 */
[----:B------:R-:W-:Y:S01]  /*5aa0*/  FADD.FTZ R21, -R24, -RZ ;  /* 0x800000ff18157221 */ /* 0x000fe20000010100 */
[----:B------:R-:W-:-:S04]  /*5ab0*/  IADD3 R19, PT, PT, R19, 0x7f, -R17 ;  /* 0x0000007f13137810 */ /* 0x000fc80007ffe811 */
[----:B------:R-:W-:Y:S01]  /*5ac0*/  IADD3 R19, PT, PT, R19, R18, RZ ;  /* 0x0000001213137210 */ /* 0x000fe20007ffe0ff */
[----:B0-----:R-:W-:-:S04]  /*5ad0*/  FFMA R23, R20, R21, 1 ;  /* 0x3f80000014177423 */ /* 0x001fc80000000015 */
[----:B------:R-:W-:-:S04]  /*5ae0*/  FFMA R23, R20, R23, R20 ;  /* 0x0000001714177223 */ /* 0x000fc80000000014 */
[----:B------:R-:W-:-:S04]  /*5af0*/  FFMA R20, R0, R23, RZ ;  /* 0x0000001700147223 */ /* 0x000fc800000000ff */
[----:B------:R-:W-:-:S04]  /*5b00*/  FFMA R22, R21, R20, R0 ;  /* 0x0000001415167223 */ /* 0x000fc80000000000 */
[----:B------:R-:W-:-:S04]  /*5b10*/  FFMA R22, R23, R22, R20 ;  /* 0x0000001617167223 */ /* 0x000fc80000000014 */
[----:B------:R-:W-:-:S04]  /*5b20*/  FFMA R21, R21, R22, R0 ;  /* 0x0000001615157223 */ /* 0x000fc80000000000 */
[----:B------:R-:W-:-:S05]  /*5b30*/  FFMA R0, R23, R21, R22 ;  /* 0x0000001517007223 */ /* 0x000fca0000000016 */
[----:B------:R-:W-:-:S04]  /*5b40*/  SHF.R.U32.HI R17, RZ, 0x17, R0 ;  /* 0x00000017ff117819 */ /* 0x000fc80000011600 */
[----:B------:R-:W-:-:S04]  /*5b50*/  LOP3.LUT R18, R17, 0xff, RZ, 0xc0, !PT ;  /* 0x000000ff11127812 */ /* 0x000fc800078ec0ff */
[----:B------:R-:W-:-:S04]  /*5b60*/  IADD3 R17, PT, PT, R18, R19, RZ ;  /* 0x0000001312117210 */ /* 0x000fc80007ffe0ff */
[----:B------:R-:W-:-:S04]  /*5b70*/  IADD3 R18, PT, PT, R17, -0x1, RZ ;  /* 0xffffffff11127810 */ /* 0x000fc80007ffe0ff */
[----:B------:R-:W-:-:S13]  /*5b80*/  ISETP.GE.U32.AND P0, PT, R18, 0xfe, PT ;  /* 0x000000fe1200780c */ /* 0x000fda0003f06070 */
[----:B------:R-:W-:Y:S05]  /*5b90*/  @!P0 BRA `(.L_x_150) ;  /* 0x0000000000808947 */ /* 0x000fea0003800000 */
[----:B------:R-:W-:-:S13]  /*5ba0*/  ISETP.GT.AND P0, PT, R17, 0xfe, PT ;  /* 0x000000fe1100780c */ /* 0x000fda0003f04270 */
[----:B------:R-:W-:Y:S05]  /*5bb0*/  @P0 BRA `(.L_x_151) ;  /* 0x00000000006c0947 */ /* 0x000fea0003800000 */
[----:B------:R-:W-:-:S13]  /*5bc0*/  ISETP.GE.AND P0, PT, R17, 0x1, PT ;  /* 0x000000011100780c */ /* 0x000fda0003f06270 */
[----:B------:R-:W-:Y:S05]  /*5bd0*/  @P0 BRA `(.L_x_152) ;  /* 0x0000000000740947 */ /* 0x000fea0003800000 */
[----:B------:R-:W-:Y:S02]  /*5be0*/  ISETP.GE.AND P0, PT, R17, -0x18, PT ;  /* 0xffffffe81100780c */ /* 0x000fe40003f06270 */
[----:B------:R-:W-:-:S11]  /*5bf0*/  LOP3.LUT R0, R0, 0x80000000, RZ, 0xc0, !PT ;  /* 0x8000000000007812 */ /* 0x000fd600078ec0ff */
[----:B------:R-:W-:Y:S05]  /*5c00*/  @!P0 BRA `(.L_x_152) ;  /* 0x0000000000688947 */ /* 0x000fea0003800000 */
[CCC-:B------:R-:W-:Y:S01]  /*5c10*/  FFMA.RZ R18, R23.reuse, R21.reuse, R22.reuse ;  /* 0x0000001517127223 */ /* 0x1c0fe2000000c016 */
[CCC-:B------:R-:W-:Y:S01]  /*5c20*/  FFMA.RP R19, R23.reuse, R21.reuse, R22.reuse ;  /* 0x0000001517137223 */ /* 0x1c0fe20000008016 */
[----:B------:R-:W-:Y:S01]  /*5c30*/  FFMA.RM R22, R23, R21, R22 ;  /* 0x0000001517167223 */ /* 0x000fe20000004016 */
[C---:B------:R-:W-:Y:S02]  /*5c40*/  IADD3 R20, PT, PT, R17.reuse, 0x20, RZ ;  /* 0x0000002011147810 */ /* 0x040fe40007ffe0ff */
[----:B------:R-:W-:Y:S02]  /*5c50*/  LOP3.LUT R18, R18, 0x7fffff, RZ, 0xc0, !PT ;  /* 0x007fffff12127812 */ /* 0x000fe400078ec0ff */
[C---:B------:R-:W-:Y:S02]  /*5c60*/  ISETP.NE.AND P3, PT, R17.reuse, RZ, PT ;  /* 0x000000ff1100720c */ /* 0x040fe40003f65270 */
[----:B------:R-:W-:Y:S02]  /*5c70*/  LOP3.LUT R21, R18, 0x800000, RZ, 0xfc, !PT ;  /* 0x0080000012157812 */ /* 0x000fe400078efcff */
[----:B------:R-:W-:-:S02]  /*5c80*/  ISETP.NE.AND P1, PT, R17, RZ, PT ;  /* 0x000000ff1100720c */ /* 0x000fc40003f25270 */
[----:B------:R-:W-:Y:S02]  /*5c90*/  IADD3 R17, PT, PT, -R17, RZ, RZ ;  /* 0x000000ff11117210 */ /* 0x000fe40007ffe1ff */
[----:B------:R-:W-:Y:S02]  /*5ca0*/  SHF.L.U32 R20, R21, R20, RZ ;  /* 0x0000001415147219 */ /* 0x000fe400000006ff */
[----:B------:R-:W-:Y:S02]  /*5cb0*/  FSETP.NEU.FTZ.AND P0, PT, R19, R22, PT ;  /* 0x000000161300720b */ /* 0x000fe40003f1d000 */
[----:B------:R-:W-:Y:S02]  /*5cc0*/  SEL R18, R17, RZ, P3 ;  /* 0x000000ff11127207 */ /* 0x000fe40001800000 */
[----:B------:R-:W-:Y:S02]  /*5cd0*/  ISETP.NE.AND P1, PT, R20, RZ, P1 ;  /* 0x000000ff1400720c */ /* 0x000fe40000f25270 */
[----:B------:R-:W-:-:S02]  /*5ce0*/  SHF.R.U32.HI R20, RZ, R18, R21 ;  /* 0x00000012ff147219 */ /* 0x000fc40000011615 */
[----:B------:R-:W-:Y:S02]  /*5cf0*/  PLOP3.LUT P0, PT, P0, P1, PT, 0xf8, 0x8f ;  /* 0x00000000008f781c */ /* 0x000fe40000703f70 */
[----:B------:R-:W-:Y:S02]  /*5d00*/  SHF.R.U32.HI R18, RZ, 0x1, R20 ;  /* 0x00000001ff127819 */ /* 0x000fe40000011614 */
[----:B------:R-:W-:-:S04]  /*5d10*/  SEL R17, RZ, 0x1, !P0 ;  /* 0x00000001ff117807 */ /* 0x000fc80004000000 */
[----:B------:R-:W-:-:S04]  /*5d20*/  LOP3.LUT R17, R17, 0x1, R18, 0xf8, !PT ;  /* 0x0000000111117812 */ /* 0x000fc800078ef812 */
[----:B------:R-:W-:-:S04]  /*5d30*/  LOP3.LUT R17, R17, R20, RZ, 0xc0, !PT ;  /* 0x0000001411117212 */ /* 0x000fc800078ec0ff */
[----:B------:R-:W-:-:S04]  /*5d40*/  IADD3 R17, PT, PT, R18, R17, RZ ;  /* 0x0000001112117210 */ /* 0x000fc80007ffe0ff */
[----:B------:R-:W-:Y:S01]  /*5d50*/  LOP3.LUT R0, R17, R0, RZ, 0xfc, !PT ;  /* 0x0000000011007212 */ /* 0x000fe200078efcff */
[----:B------:R-:W-:Y:S06]  /*5d60*/  BRA `(.L_x_152) ;  /* 0x0000000000107947 */ /* 0x000fec0003800000 */
.L_x_151:
[----:B------:R-:W-:-:S04]  /*5d70*/  LOP3.LUT R0, R0, 0x80000000, RZ, 0xc0, !PT ;  /* 0x8000000000007812 */ /* 0x000fc800078ec0ff */
[----:B------:R-:W-:Y:S01]  /*5d80*/  LOP3.LUT R0, R0, 0x7f800000, RZ, 0xfc, !PT ;  /* 0x7f80000000007812 */ /* 0x000fe200078efcff */
[----:B------:R-:W-:Y:S06]  /*5d90*/  BRA `(.L_x_152) ;  /* 0x0000000000047947 */ /* 0x000fec0003800000 */
.L_x_150:
[----:B------:R-:W-:-:S07]  /*5da0*/  LEA R0, R19, R0, 0x17 ;  /* 0x0000000013007211 */ /* 0x000fce00078eb8ff */
.L_x_152:
[----:B------:R-:W-:Y:S05]  /*5db0*/  BSYNC.RECONVERGENT B2 ;  /* 0x0000000000027941 */ /* 0x000fea0003800200 */
.L_x_149:
[----:B------:R-:W-:Y:S05]  /*5dc0*/  BRA `(.L_x_153) ;  /* 0x0000000000207947 */ /* 0x000fea0003800000 */
.L_x_148:
[----:B------:R-:W-:-:S04]  /*5dd0*/  LOP3.LUT R0, R22, 0x80000000, R0, 0x48, !PT ;  /* 0x8000000016007812 */ /* 0x000fc800078e4800 */
[----:B------:R-:W-:Y:S01]  /*5de0*/  LOP3.LUT R0, R0, 0x7f800000, RZ, 0xfc, !PT ;  /* 0x7f80000000007812 */ /* 0x000fe200078efcff */
[----:B------:R-:W-:Y:S06]  /*5df0*/  BRA `(.L_x_153) ;  /* 0x0000000000147947 */ /* 0x000fec0003800000 */
.L_x_147:
[----:B------:R-:W-:Y:S01]  /*5e00*/  LOP3.LUT R0, R22, 0x80000000, R0, 0x48, !PT ;  /* 0x8000000016007812 */ /* 0x000fe200078e4800 */
[----:B------:R-:W-:Y:S06]  /*5e10*/  BRA `(.L_x_153) ;  /* 0x00000000000c7947 */ /* 0x000fec0003800000 */
.L_x_146:
[----:B------:R-:W0:Y:S01]  /*5e20*/  MUFU.RSQ R0, -QNAN ;  /* 0xffc0000000007908 */ /* 0x000e220000001400 */
[----:B------:R-:W-:Y:S05]  /*5e30*/  BRA `(.L_x_153) ;  /* 0x0000000000047947 */ /* 0x000fea0003800000 */
.L_x_145:
[----:B------:R-:W-:-:S07]  /*5e40*/  FADD.FTZ R0, R0, R22 ;  /* 0x0000001600007221 */ /* 0x000fce0000010000 */
.L_x_153:
[----:B------:R-:W-:Y:S05]  /*5e50*/  BSYNC.RECONVERGENT B1 ;  /* 0x0000000000017941 */ /* 0x000fea0003800200 */
.L_x_143:
[----:B------:R-:W-:Y:S01]  /*5e60*/  HFMA2 R19, -RZ, RZ, 0, 0 ;  /* 0x00000000ff137431 */ /* 0x000fe200000001ff */
[----:B------:R-:W-:-:S04]  /*5e70*/  MOV R18, R2 ;  /* 0x0000000200127202 */ /* 0x000fc80000000f00 */
[----:B0-----:R-:W-:Y:S05]  /*5e80*/  RET.REL.NODEC R18 `(_Z14TC_INT_SoftmaxPaS_PiS0_iii) ;  /* 0xffffffa0125c7950 */ /* 0x001fea0003c3ffff */
.L_x_154:
[----:B------:R-:W-:-:S00]  /*5e90*/  BRA `(.L_x_154) ;  /* 0xfffffffc00fc7947 */ /* 0x000fc0000383ffff */
[----:B------:R-:W-:-:S00]  /*5ea0*/  NOP ;  /* 0x0000000000007918 */ /* 0x000fc00000000000 */
        /* <DEDUP_REMOVED lines=13> */
.L_x_155:


//--------------------- .nv.shared.reserved.0     --------------------------
	.section	.nv.shared.reserved.0,"aw",@nobits
	.weak		__nv_reservedSMEM_offset_0_alias
	.size		__nv_reservedSMEM_offset_0_alias, 0, 64
	.other		__nv_reservedSMEM_offset_0_alias,@"STO_CUDA_RESERVED_SHARED STV_DEFAULT"
__nv_reservedSMEM_offset_0_alias:
	.zero		0
	.zero		64


//--------------------- .nv.constant0._Z14TC_INT_SoftmaxPaS_PiS0_iii --------------------------
	.section	.nv.constant0._Z14TC_INT_SoftmaxPaS_PiS0_iii,"a",@progbits
	.sectionflags	@""
	.align	4
.nv.constant0._Z14TC_INT_SoftmaxPaS_PiS0_iii:
	.zero		940


//--------------------- SYMBOLS --------------------------

	.type		.nv.reservedSmem.offset0,@object
	.size		.nv.reservedSmem.offset0,0x4
